// auto-generated by cutlass_sweep.gemm — config: {"arch": "sm_90", "cluster_m": 4, "cluster_n": 4, "dtype": "int8", "dtype_b": "int8", "layout": "nt", "stages": 0, "tile_k": 32, "tile_m": 256, "tile_n": 128}
#include "cutlass/cutlass.h"
#include "cutlass/gemm/collective/collective_builder.hpp"
#include "cutlass/gemm/device/gemm_universal_adapter.h"
#include "cutlass/gemm/kernel/gemm_universal.hpp"
#include "cutlass/epilogue/collective/collective_builder.hpp"

using ElemA = int8_t;
using ElemB = int8_t;
using ElemCD = int8_t;
using Acc  = int32_t;
using TileShape    = cute::Shape<cute::_256, cute::_128, cute::_32>;
using ClusterShape = cute::Shape<cute::_4, cute::_4, cute::_1>;

using CollectiveEpilogue = typename cutlass::epilogue::collective::CollectiveBuilder<
    cutlass::arch::Sm90, cutlass::arch::OpClassTensorOp,
    TileShape, ClusterShape,
    cutlass::epilogue::collective::EpilogueTileAuto,
    Acc, Acc,
    ElemCD, cutlass::layout::RowMajor, 128 / cutlass::sizeof_bits<ElemCD>::value,
    ElemCD, cutlass::layout::RowMajor, 128 / cutlass::sizeof_bits<ElemCD>::value,
    cutlass::epilogue::collective::EpilogueScheduleAuto
  >::CollectiveOp;

using CollectiveMainloop = typename cutlass::gemm::collective::CollectiveBuilder<
    cutlass::arch::Sm90, cutlass::arch::OpClassTensorOp,
    ElemA, cutlass::layout::RowMajor, 128 / cutlass::sizeof_bits<ElemA>::value,
    ElemB, cutlass::layout::ColumnMajor, 128 / cutlass::sizeof_bits<ElemB>::value,
    Acc,
    TileShape, ClusterShape,
    cutlass::gemm::collective::StageCountAutoCarveout<static_cast<int>(sizeof(typename CollectiveEpilogue::SharedStorage))>,
    cutlass::gemm::collective::KernelScheduleAuto
  >::CollectiveOp;

using GemmKernel = cutlass::gemm::kernel::GemmUniversal<
    cute::Shape<int,int,int,int>,
    CollectiveMainloop,
    CollectiveEpilogue
>;
using Gemm = cutlass::gemm::device::GemmUniversalAdapter<GemmKernel>;

// Force the device kernel symbol into the cubin without needing a host main.
auto* _anchor = &cutlass::device_kernel<GemmKernel>;


// ===== COMPILED SASS (sm_90a) =====

	.target	sm_90a

	.elftype	@"ET_EXEC"


//--------------------- .note.nv.tkinfo           --------------------------
	.section	.note.nv.tkinfo,"",@"SHT_NOTE"
	.sectionflags	@"SHF_NOTE_NV_TKINFO"
	.tkinfo
        /*0018*/ 	.word	0x00000002
        /*0030*/ 	.string	""
        /*0030*/ 	.string	"ptxas"
        /*0030*/ 	.string	"Cuda compilation tools, release 13.0, V13.0.88"
        /*0030*/ 	.string	"Build cuda_13.0.r13.0/compiler.36424714_0"
        /*0030*/ 	.string	"-arch sm_90a -m 64 "



//--------------------- .note.nv.cuinfo           --------------------------
	.section	.note.nv.cuinfo,"",@"SHT_NOTE"
	.sectionflags	@"SHF_NOTE_NV_CUINFO"
        /*0018*/ 	.short	0x0002
        /*001a*/ 	.short	0x005a
        /*001c*/ 	.short	0x0082
	.zero		2


//--------------------- .nv.info                  --------------------------
	.section	.nv.info,"",@"SHT_CUDA_INFO"
	.align	4


	//----- nvinfo : EIATTR_REGCOUNT
	.align		4
        /*0000*/ 	.byte	0x04, 0x2f
        /*0002*/ 	.short	(.L_15 - .L_14)
	.align		4
.L_14:
        /*0004*/ 	.word	index@(_ZN7cutlass13device_kernelINS_4gemm6kernel13GemmUniversalIN4cute5tupleIJiiiiEEENS1_10collective13CollectiveMmaINS1_34MainloopSm90TmaGmmaWarpSpecializedILi18ENS5_IJNS4_1CILi4EEESB_NSA_ILi1EEEEEENS1_35KernelTmaWarpSpecializedCooperativeEEENS5_IJNSA_ILi256EEENSA_ILi128EEENSA_ILi32EEEEEEaNS5_IJlSC_lEEEaSK_NS4_8TiledMMAINS4_8MMA_AtomIJNS4_4SM904GMMA27MMA_64x128x32_S32S8S8_SS_TNEEEENS4_6LayoutINS5_IJNSA_ILi2EEESC_SC_EEENS5_IJSC_NSA_ILi0EEESU_EEEEENS5_IJNS4_10UnderscoreESX_SX_EEEEENS4_23SM90_TMA_LOAD_MULTICASTENS4_14ComposedLayoutINS4_7SwizzleILi1ELi4ELi3EEENS4_18smem_ptr_flag_bitsILi8EEENSR_INS5_IJNSA_ILi8EEESI_EEENS5_IJSI_SC_EEEEEEEvNS4_8identityES10_S1A_vS1B_EENS_8epilogue10collective6detail29Sm90TmaWarpSpecializedAdapterINS1E_15DefaultEpilogueIaSK_SK_NS1D_6thread17LinearCombinationIaLi1EiiLNS1I_9ScaleType4KindE0ELNS_15FloatRoundStyleE2EaEENS1_15EpilogueDefaultEEEEEvvEEEEvNT_6ParamsE)
        /*0008*/ 	.word	0x000000a8


	//----- nvinfo : EIATTR_FRAME_SIZE
	.align		4
.L_15:
        /*000c*/ 	.byte	0x04, 0x11
        /*000e*/ 	.short	(.L_17 - .L_16)
	.align		4
.L_16:
        /*0010*/ 	.word	index@(_ZN7cutlass13device_kernelINS_4gemm6kernel13GemmUniversalIN4cute5tupleIJiiiiEEENS1_10collective13CollectiveMmaINS1_34MainloopSm90TmaGmmaWarpSpecializedILi18ENS5_IJNS4_1CILi4EEESB_NSA_ILi1EEEEEENS1_35KernelTmaWarpSpecializedCooperativeEEENS5_IJNSA_ILi256EEENSA_ILi128EEENSA_ILi32EEEEEEaNS5_IJlSC_lEEEaSK_NS4_8TiledMMAINS4_8MMA_AtomIJNS4_4SM904GMMA27MMA_64x128x32_S32S8S8_SS_TNEEEENS4_6LayoutINS5_IJNSA_ILi2EEESC_SC_EEENS5_IJSC_NSA_ILi0EEESU_EEEEENS5_IJNS4_10UnderscoreESX_SX_EEEEENS4_23SM90_TMA_LOAD_MULTICASTENS4_14ComposedLayoutINS4_7SwizzleILi1ELi4ELi3EEENS4_18smem_ptr_flag_bitsILi8EEENSR_INS5_IJNSA_ILi8EEESI_EEENS5_IJSI_SC_EEEEEEEvNS4_8identityES10_S1A_vS1B_EENS_8epilogue10collective6detail29Sm90TmaWarpSpecializedAdapterINS1E_15DefaultEpilogueIaSK_SK_NS1D_6thread17LinearCombinationIaLi1EiiLNS1I_9ScaleType4KindE0ELNS_15FloatRoundStyleE2EaEENS1_15EpilogueDefaultEEEEEvvEEEEvNT_6ParamsE)
        /*0014*/ 	.word	0x00000000


	//----- nvinfo : EIATTR_MIN_STACK_SIZE
	.align		4
.L_17:
        /*0018*/ 	.byte	0x04, 0x12
        /*001a*/ 	.short	(.L_19 - .L_18)
	.align		4
.L_18:
        /*001c*/ 	.word	index@(_ZN7cutlass13device_kernelINS_4gemm6kernel13GemmUniversalIN4cute5tupleIJiiiiEEENS1_10collective13CollectiveMmaINS1_34MainloopSm90TmaGmmaWarpSpecializedILi18ENS5_IJNS4_1CILi4EEESB_NSA_ILi1EEEEEENS1_35KernelTmaWarpSpecializedCooperativeEEENS5_IJNSA_ILi256EEENSA_ILi128EEENSA_ILi32EEEEEEaNS5_IJlSC_lEEEaSK_NS4_8TiledMMAINS4_8MMA_AtomIJNS4_4SM904GMMA27MMA_64x128x32_S32S8S8_SS_TNEEEENS4_6LayoutINS5_IJNSA_ILi2EEESC_SC_EEENS5_IJSC_NSA_ILi0EEESU_EEEEENS5_IJNS4_10UnderscoreESX_SX_EEEEENS4_23SM90_TMA_LOAD_MULTICASTENS4_14ComposedLayoutINS4_7SwizzleILi1ELi4ELi3EEENS4_18smem_ptr_flag_bitsILi8EEENSR_INS5_IJNSA_ILi8EEESI_EEENS5_IJSI_SC_EEEEEEEvNS4_8identityES10_S1A_vS1B_EENS_8epilogue10collective6detail29Sm90TmaWarpSpecializedAdapterINS1E_15DefaultEpilogueIaSK_SK_NS1D_6thread17LinearCombinationIaLi1EiiLNS1I_9ScaleType4KindE0ELNS_15FloatRoundStyleE2EaEENS1_15EpilogueDefaultEEEEEvvEEEEvNT_6ParamsE)
        /*0020*/ 	.word	0x00000000
.L_19:


//--------------------- .nv.compat                --------------------------
	.section	.nv.compat,"",@"SHT_CUDA_COMPAT_INFO"
	.align	4
        /*0000*/ 	.byte	0x02, 0x09, 0x01, 0x00, 0x02, 0x02, 0x04, 0x00, 0x02, 0x05, 0x05, 0x00, 0x03, 0x07, 0x01, 0x01
        /*0010*/ 	.byte	0x02, 0x03, 0x01, 0x00, 0x02, 0x06, 0x01, 0x00, 0x04, 0x0b, 0x08, 0x00, 0x00, 0x00, 0x00, 0x00
        /*0020*/ 	.byte	0x00, 0x00, 0x00, 0x00


//--------------------- .nv.info._ZN7cutlass13device_kernelINS_4gemm6kernel13GemmUniversalIN4cute5tupleIJiiiiEEENS1_10collective13CollectiveMmaINS1_34MainloopSm90TmaGmmaWarpSpecializedILi18ENS5_IJNS4_1CILi4EEESB_NSA_ILi1EEEEEENS1_35KernelTmaWarpSpecializedCooperativeEEENS5_IJNSA_ILi256EEENSA_ILi128EEENSA_ILi32EEEEEEaNS5_IJlSC_lEEEaSK_NS4_8TiledMMAINS4_8MMA_AtomIJNS4_4SM904GMMA27MMA_64x128x32_S32S8S8_SS_TNEEEENS4_6LayoutINS5_IJNSA_ILi2EEESC_SC_EEENS5_IJSC_NSA_ILi0EEESU_EEEEENS5_IJNS4_10UnderscoreESX_SX_EEEEENS4_23SM90_TMA_LOAD_MULTICASTENS4_14ComposedLayoutINS4_7SwizzleILi1ELi4ELi3EEENS4_18smem_ptr_flag_bitsILi8EEENSR_INS5_IJNSA_ILi8EEESI_EEENS5_IJSI_SC_EEEEEEEvNS4_8identityES10_S1A_vS1B_EENS_8epilogue10collective6detail29Sm90TmaWarpSpecializedAdapterINS1E_15DefaultEpilogueIaSK_SK_NS1D_6thread17LinearCombinationIaLi1EiiLNS1I_9ScaleType4KindE0ELNS_15FloatRoundStyleE2EaEENS1_15EpilogueDefaultEEEEEvvEEEEvNT_6ParamsE --------------------------
	.section	.nv.info._ZN7cutlass13device_kernelINS_4gemm6kernel13GemmUniversalIN4cute5tupleIJiiiiEEENS1_10collective13CollectiveMmaINS1_34MainloopSm90TmaGmmaWarpSpecializedILi18ENS5_IJNS4_1CILi4EEESB_NSA_ILi1EEEEEENS1_35KernelTmaWarpSpecializedCooperativeEEENS5_IJNSA_ILi256EEENSA_ILi128EEENSA_ILi32EEEEEEaNS5_IJlSC_lEEEaSK_NS4_8TiledMMAINS4_8MMA_AtomIJNS4_4SM904GMMA27MMA_64x128x32_S32S8S8_SS_TNEEEENS4_6LayoutINS5_IJNSA_ILi2EEESC_SC_EEENS5_IJSC_NSA_ILi0EEESU_EEEEENS5_IJNS4_10UnderscoreESX_SX_EEEEENS4_23SM90_TMA_LOAD_MULTICASTENS4_14ComposedLayoutINS4_7SwizzleILi1ELi4ELi3EEENS4_18smem_ptr_flag_bitsILi8EEENSR_INS5_IJNSA_ILi8EEESI_EEENS5_IJSI_SC_EEEEEEEvNS4_8identityES10_S1A_vS1B_EENS_8epilogue10collective6detail29Sm90TmaWarpSpecializedAdapterINS1E_15DefaultEpilogueIaSK_SK_NS1D_6thread17LinearCombinationIaLi1EiiLNS1I_9ScaleType4KindE0ELNS_15FloatRoundStyleE2EaEENS1_15EpilogueDefaultEEEEEvvEEEEvNT_6ParamsE,"",@"SHT_CUDA_INFO"
	.sectionflags	@""
	.align	4


	//----- nvinfo : EIATTR_CUDA_API_VERSION
	.align		4
        /*0000*/ 	.byte	0x04, 0x37
        /*0002*/ 	.short	(.L_21 - .L_20)
.L_20:
        /*0004*/ 	.word	0x00000082


	//----- nvinfo : EIATTR_KPARAM_INFO
	.align		4
.L_21:
        /*0008*/ 	.byte	0x04, 0x17
        /*000a*/ 	.short	(.L_23 - .L_22)
.L_22:
        /*000c*/ 	.word	0x00000000
        /*0010*/ 	.short	0x0000
        /*0012*/ 	.short	0x0070
        /*0014*/ 	.byte	0x00, 0xf0, 0x01, 0x10


	//----- nvinfo : EIATTR_SPARSE_MMA_MASK
	.align		4
.L_23:
        /*0018*/ 	.byte	0x03, 0x50
        /*001a*/ 	.short	0x0000


	//----- nvinfo : EIATTR_MAXREG_COUNT
	.align		4
        /*001c*/ 	.byte	0x03, 0x1b
        /*001e*/ 	.short	0x00a8


	//----- nvinfo : EIATTR_NUM_BARRIERS
	.align		4
        /*0020*/ 	.byte	0x02, 0x4c
        /*0022*/ 	.byte	0x01
	.zero		1


	//----- nvinfo : EIATTR_EXTERNS
	.align		4
        /*0024*/ 	.byte	0x04, 0x0f
        /*0026*/ 	.short	(.L_25 - .L_24)


	//   ....[0]....
	.align		4
.L_24:
        /*0028*/ 	.word	index@(__assertfail)


	//----- nvinfo : EIATTR_MERCURY_ISA_VERSION
	.align		4
.L_25:
        /*002c*/ 	.byte	0x03, 0x5f
        /*002e*/ 	.short	0x0101


	//----- nvinfo : EIATTR_INT_WARP_WIDE_INSTR_OFFSETS
	.align		4
        /*0030*/ 	.byte	0x04, 0x31
        /*0032*/ 	.short	(.L_27 - .L_26)


	//   ....[0]....
.L_26:
        /*0034*/ 	.word	0x00000670


	//   ....[1]....
        /*0038*/ 	.word	0x000006a0


	//   ....[2]....
        /*003c*/ 	.word	0x00000850


	//----- nvinfo : EIATTR_COOP_GROUP_MASK_REGIDS
	.align		4
.L_27:
        /*0040*/ 	.byte	0x04, 0x29
        /*0042*/ 	.short	(.L_29 - .L_28)


	//   ....[0]....
.L_28:
        /*0044*/ 	.word	0xffffffff


	//   ....[1]....
        /*0048*/ 	.word	0xffffffff


	//   ....[2]....
        /*004c*/ 	.word	0xffffffff


	//   ....[3]....
        /*0050*/ 	.word	0xffffffff


	//   ....[4]....
        /*0054*/ 	.word	0xffffffff


	//   ....[5]....
        /*0058*/ 	.word	0xffffffff


	//----- nvinfo : EIATTR_COOP_GROUP_INSTR_OFFSETS
	.align		4
.L_29:
        /*005c*/ 	.byte	0x04, 0x28
        /*005e*/ 	.short	(.L_31 - .L_30)


	//   ....[0]....
.L_30:
        /*0060*/ 	.word	0x00000060


	//   ....[1]....
        /*0064*/ 	.word	0x00000070


	//   ....[2]....
        /*0068*/ 	.word	0x00000130


	//   ....[3]....
        /*006c*/ 	.word	0x000004c0


	//   ....[4]....
        /*0070*/ 	.word	0x00000a00


	//   ....[5]....
        /*0074*/ 	.word	0x00001440


	//----- nvinfo : EIATTR_REG_RECONFIG
	.align		4
.L_31:
        /*0078*/ 	.byte	0x01, 0x54
	.zero		2


	//----- nvinfo : EIATTR_SYSCALL_OFFSETS
	.align		4
        /*007c*/ 	.byte	0x04, 0x46
        /*007e*/ 	.short	(.L_33 - .L_32)


	//   ....[0]....
.L_32:
        /*0080*/ 	.word	0x00001610


	//----- nvinfo : EIATTR_MBARRIER_INSTR_OFFSETS
	.align		4
.L_33:
        /*0084*/ 	.byte	0x04, 0x39
        /*0086*/ 	.short	(.L_35 - .L_34)


	//   ....[0]....
.L_34:
        /*0088*/ 	.word	0x00000250
        /*008c*/ 	.word	0x000000ff
        /*0090*/ 	.word	0x00000000
        /*0094*/ 	.short	0x0100
        /*0096*/ 	.byte	0x08
	.zero		1


	//   ....[1]....
        /*0098*/ 	.word	0x00000260
        /*009c*/ 	.word	0x000000ff
        /*00a0*/ 	.word	0x00000090
        /*00a4*/ 	.short	0x0100
        /*00a6*/ 	.byte	0x08
	.zero		1


	//   ....[2]....
        /*00a8*/ 	.word	0x00000270
        /*00ac*/ 	.word	0x000000ff
        /*00b0*/ 	.word	0x00000008
        /*00b4*/ 	.short	0x0100
        /*00b6*/ 	.byte	0x08
	.zero		1


	//   ....[3]....
        /*00b8*/ 	.word	0x00000280
        /*00bc*/ 	.word	0x000000ff
        /*00c0*/ 	.word	0x00000098
        /*00c4*/ 	.short	0x0100
        /*00c6*/ 	.byte	0x08
	.zero		1


	//   ....[4]....
        /*00c8*/ 	.word	0x00000290
        /*00cc*/ 	.word	0x000000ff
        /*00d0*/ 	.word	0x00000010
        /*00d4*/ 	.short	0x0100
        /*00d6*/ 	.byte	0x08
	.zero		1


	//   ....[5]....
        /*00d8*/ 	.word	0x000002a0
        /*00dc*/ 	.word	0x000000ff
        /*00e0*/ 	.word	0x000000a0
        /*00e4*/ 	.short	0x0100
        /*00e6*/ 	.byte	0x08
	.zero		1


	//   ....[6]....
        /*00e8*/ 	.word	0x000002b0
        /*00ec*/ 	.word	0x000000ff
        /*00f0*/ 	.word	0x00000018
        /*00f4*/ 	.short	0x0100
        /*00f6*/ 	.byte	0x08
	.zero		1


	//   ....[7]....
        /*00f8*/ 	.word	0x000002c0
        /*00fc*/ 	.word	0x000000ff
        /*0100*/ 	.word	0x000000a8
        /*0104*/ 	.short	0x0100
        /*0106*/ 	.byte	0x08
	.zero		1


	//   ....[8]....
        /*0108*/ 	.word	0x000002d0
        /*010c*/ 	.word	0x000000ff
        /*0110*/ 	.word	0x00000020
        /*0114*/ 	.short	0x0100
        /*0116*/ 	.byte	0x08
	.zero		1


	//   ....[9]....
        /*0118*/ 	.word	0x000002e0
        /*011c*/ 	.word	0x000000ff
        /*0120*/ 	.word	0x000000b0
        /*0124*/ 	.short	0x0100
        /*0126*/ 	.byte	0x08
	.zero		1


	//   ....[10]....
        /*0128*/ 	.word	0x000002f0
        /*012c*/ 	.word	0x000000ff
        /*0130*/ 	.word	0x00000028
        /*0134*/ 	.short	0x0100
        /*0136*/ 	.byte	0x08
	.zero		1


	//   ....[11]....
        /*0138*/ 	.word	0x00000300
        /*013c*/ 	.word	0x000000ff
        /*0140*/ 	.word	0x000000b8
        /*0144*/ 	.short	0x0100
        /*0146*/ 	.byte	0x08
	.zero		1


	//   ....[12]....
        /*0148*/ 	.word	0x00000310
        /*014c*/ 	.word	0x000000ff
        /*0150*/ 	.word	0x00000030
        /*0154*/ 	.short	0x0100
        /*0156*/ 	.byte	0x08
	.zero		1


	//   ....[13]....
        /*0158*/ 	.word	0x00000320
        /*015c*/ 	.word	0x000000ff
        /*0160*/ 	.word	0x000000c0
        /*0164*/ 	.short	0x0100
        /*0166*/ 	.byte	0x08
	.zero		1


	//   ....[14]....
        /*0168*/ 	.word	0x00000330
        /*016c*/ 	.word	0x000000ff
        /*0170*/ 	.word	0x00000038
        /*0174*/ 	.short	0x0100
        /*0176*/ 	.byte	0x08
	.zero		1


	//   ....[15]....
        /*0178*/ 	.word	0x00000340
        /*017c*/ 	.word	0x000000ff
        /*0180*/ 	.word	0x000000c8
        /*0184*/ 	.short	0x0100
        /*0186*/ 	.byte	0x08
	.zero		1


	//   ....[16]....
        /*0188*/ 	.word	0x00000350
        /*018c*/ 	.word	0x000000ff
        /*0190*/ 	.word	0x00000040
        /*0194*/ 	.short	0x0100
        /*0196*/ 	.byte	0x08
	.zero		1


	//   ....[17]....
        /*0198*/ 	.word	0x00000360
        /*019c*/ 	.word	0x000000ff
        /*01a0*/ 	.word	0x000000d0
        /*01a4*/ 	.short	0x0100
        /*01a6*/ 	.byte	0x08
	.zero		1


	//   ....[18]....
        /*01a8*/ 	.word	0x00000370
        /*01ac*/ 	.word	0x000000ff
        /*01b0*/ 	.word	0x00000048
        /*01b4*/ 	.short	0x0100
        /*01b6*/ 	.byte	0x08
	.zero		1


	//   ....[19]....
        /*01b8*/ 	.word	0x00000380
        /*01bc*/ 	.word	0x000000ff
        /*01c0*/ 	.word	0x000000d8
        /*01c4*/ 	.short	0x0100
        /*01c6*/ 	.byte	0x08
	.zero		1


	//   ....[20]....
        /*01c8*/ 	.word	0x00000390
        /*01cc*/ 	.word	0x000000ff
        /*01d0*/ 	.word	0x00000050
        /*01d4*/ 	.short	0x0100
        /*01d6*/ 	.byte	0x08
	.zero		1


	//   ....[21]....
        /*01d8*/ 	.word	0x000003a0
        /*01dc*/ 	.word	0x000000ff
        /*01e0*/ 	.word	0x000000e0
        /*01e4*/ 	.short	0x0100
        /*01e6*/ 	.byte	0x08
	.zero		1


	//   ....[22]....
        /*01e8*/ 	.word	0x000003b0
        /*01ec*/ 	.word	0x000000ff
        /*01f0*/ 	.word	0x00000058
        /*01f4*/ 	.short	0x0100
        /*01f6*/ 	.byte	0x08
	.zero		1


	//   ....[23]....
        /*01f8*/ 	.word	0x000003c0
        /*01fc*/ 	.word	0x000000ff
        /*0200*/ 	.word	0x000000e8
        /*0204*/ 	.short	0x0100
        /*0206*/ 	.byte	0x08
	.zero		1


	//   ....[24]....
        /*0208*/ 	.word	0x000003d0
        /*020c*/ 	.word	0x000000ff
        /*0210*/ 	.word	0x00000060
        /*0214*/ 	.short	0x0100
        /*0216*/ 	.byte	0x08
	.zero		1


	//   ....[25]....
        /*0218*/ 	.word	0x000003e0
        /*021c*/ 	.word	0x000000ff
        /*0220*/ 	.word	0x000000f0
        /*0224*/ 	.short	0x0100
        /*0226*/ 	.byte	0x08
	.zero		1


	//   ....[26]....
        /*0228*/ 	.word	0x000003f0
        /*022c*/ 	.word	0x000000ff
        /*0230*/ 	.word	0x00000068
        /*0234*/ 	.short	0x0100
        /*0236*/ 	.byte	0x08
	.zero		1


	//   ....[27]....
        /*0238*/ 	.word	0x00000400
        /*023c*/ 	.word	0x000000ff
        /*0240*/ 	.word	0x000000f8
        /*0244*/ 	.short	0x0100
        /*0246*/ 	.byte	0x08
	.zero		1


	//   ....[28]....
        /*0248*/ 	.word	0x00000410
        /*024c*/ 	.word	0x000000ff
        /*0250*/ 	.word	0x00000070
        /*0254*/ 	.short	0x0100
        /*0256*/ 	.byte	0x08
	.zero		1


	//   ....[29]....
        /*0258*/ 	.word	0x00000420
        /*025c*/ 	.word	0x000000ff
        /*0260*/ 	.word	0x00000100
        /*0264*/ 	.short	0x0100
        /*0266*/ 	.byte	0x08
	.zero		1


	//   ....[30]....
        /*0268*/ 	.word	0x00000430
        /*026c*/ 	.word	0x000000ff
        /*0270*/ 	.word	0x00000078
        /*0274*/ 	.short	0x0100
        /*0276*/ 	.byte	0x08
	.zero		1


	//   ....[31]....
        /*0278*/ 	.word	0x00000440
        /*027c*/ 	.word	0x000000ff
        /*0280*/ 	.word	0x00000108
        /*0284*/ 	.short	0x0100
        /*0286*/ 	.byte	0x08
	.zero		1


	//   ....[32]....
        /*0288*/ 	.word	0x00000450
        /*028c*/ 	.word	0x000000ff
        /*0290*/ 	.word	0x00000080
        /*0294*/ 	.short	0x0100
        /*0296*/ 	.byte	0x08
	.zero		1


	//   ....[33]....
        /*0298*/ 	.word	0x00000460
        /*029c*/ 	.word	0x000000ff
        /*02a0*/ 	.word	0x00000110
        /*02a4*/ 	.short	0x0100
        /*02a6*/ 	.byte	0x08
	.zero		1


	//   ....[34]....
        /*02a8*/ 	.word	0x00000470
        /*02ac*/ 	.word	0x000000ff
        /*02b0*/ 	.word	0x00000088
        /*02b4*/ 	.short	0x0100
        /*02b6*/ 	.byte	0x08
	.zero		1


	//   ....[35]....
        /*02b8*/ 	.word	0x00000480
        /*02bc*/ 	.word	0x000000ff
        /*02c0*/ 	.word	0x00000118
        /*02c4*/ 	.short	0x0100
        /*02c6*/ 	.byte	0x08
	.zero		1


	//   ....[36]....
        /*02c8*/ 	.word	0x000008e0
        /*02cc*/ 	.word	0x000000ff
        /*02d0*/ 	.word	0x00000130
        /*02d4*/ 	.short	0x0100
        /*02d6*/ 	.byte	0x06
	.zero		1


	//   ....[37]....
        /*02d8*/ 	.word	0x00000980
        /*02dc*/ 	.word	0x000000ff
        /*02e0*/ 	.word	0x00000138
        /*02e4*/ 	.short	0x0100
        /*02e6*/ 	.byte	0x06
	.zero		1


	//   ....[38]....
        /*02e8*/ 	.word	0x000016e0
        /*02ec*/ 	.word	0x00000003
        /*02f0*/ 	.word	0x00000000
        /*02f4*/ 	.short	0x010a
        /*02f6*/ 	.byte	0x3f
	.zero		1


	//   ....[39]....
        /*02f8*/ 	.word	0x00001720
        /*02fc*/ 	.word	0x00000003
        /*0300*/ 	.word	0x00000000
        /*0304*/ 	.short	0x010a
        /*0306*/ 	.byte	0x3f
	.zero		1


	//   ....[40]....
        /*0308*/ 	.word	0x000019c0
        /*030c*/ 	.word	0x00000005
        /*0310*/ 	.word	0x00000000
        /*0314*/ 	.short	0x010a
        /*0316*/ 	.byte	0x3f
	.zero		1


	//   ....[41]....
        /*0318*/ 	.word	0x00001a00
        /*031c*/ 	.word	0x00000005
        /*0320*/ 	.word	0x00000000
        /*0324*/ 	.short	0x010a
        /*0326*/ 	.byte	0x3f
	.zero		1


	//   ....[42]....
        /*0328*/ 	.word	0x00001b40
        /*032c*/ 	.word	0x00000005
        /*0330*/ 	.word	0x00000000
        /*0334*/ 	.short	0x0101
        /*0336*/ 	.byte	0x3f
	.zero		1


	//   ....[43]....
        /*0338*/ 	.word	0x00001d60
        /*033c*/ 	.word	0x00000003
        /*0340*/ 	.word	0x00000000
        /*0344*/ 	.short	0x0101
        /*0346*/ 	.byte	0x3f
	.zero		1


	//   ....[44]....
        /*0348*/ 	.word	0x000094e0
        /*034c*/ 	.word	0x0000000e
        /*0350*/ 	.word	0x00000090
        /*0354*/ 	.short	0x010a
        /*0356*/ 	.byte	0x3f
	.zero		1


	//   ....[45]....
        /*0358*/ 	.word	0x00009860
        /*035c*/ 	.word	0x00000006
        /*0360*/ 	.word	0x00000138
        /*0364*/ 	.short	0x0101
        /*0366*/ 	.byte	0x3f
	.zero		1


	//   ....[46]....
        /*0368*/ 	.word	0x00009f90
        /*036c*/ 	.word	0x00000007
        /*0370*/ 	.word	0x00000000
        /*0374*/ 	.short	0x010a
        /*0376*/ 	.byte	0x3f
	.zero		1


	//   ....[47]....
        /*0378*/ 	.word	0x0000a010
        /*037c*/ 	.word	0x00000009
        /*0380*/ 	.word	0x00000000
        /*0384*/ 	.short	0x010a
        /*0386*/ 	.byte	0x3f
	.zero		1


	//   ....[48]....
        /*0388*/ 	.word	0x0000a0a0
        /*038c*/ 	.word	0x00000006
        /*0390*/ 	.word	0x00000000
        /*0394*/ 	.short	0x010a
        /*0396*/ 	.byte	0x3f
	.zero		1


	//   ....[49]....
        /*0398*/ 	.word	0x0000a130
        /*039c*/ 	.word	0x00000009
        /*03a0*/ 	.word	0x00000000
        /*03a4*/ 	.short	0x010a
        /*03a6*/ 	.byte	0x3f
	.zero		1


	//   ....[50]....
        /*03a8*/ 	.word	0x0000a1c0
        /*03ac*/ 	.word	0x00000006
        /*03b0*/ 	.word	0x00000000
        /*03b4*/ 	.short	0x010a
        /*03b6*/ 	.byte	0x3f
	.zero		1


	//   ....[51]....
        /*03b8*/ 	.word	0x0000a250
        /*03bc*/ 	.word	0x00000009
        /*03c0*/ 	.word	0x00000000
        /*03c4*/ 	.short	0x010a
        /*03c6*/ 	.byte	0x3f
	.zero		1


	//   ....[52]....
        /*03c8*/ 	.word	0x0000a2e0
        /*03cc*/ 	.word	0x00000006
        /*03d0*/ 	.word	0x00000000
        /*03d4*/ 	.short	0x010a
        /*03d6*/ 	.byte	0x3f
	.zero		1


	//   ....[53]....
        /*03d8*/ 	.word	0x0000a370
        /*03dc*/ 	.word	0x00000009
        /*03e0*/ 	.word	0x00000000
        /*03e4*/ 	.short	0x010a
        /*03e6*/ 	.byte	0x3f
	.zero		1


	//   ....[54]....
        /*03e8*/ 	.word	0x0000a400
        /*03ec*/ 	.word	0x00000006
        /*03f0*/ 	.word	0x00000000
        /*03f4*/ 	.short	0x010a
        /*03f6*/ 	.byte	0x3f
	.zero		1


	//   ....[55]....
        /*03f8*/ 	.word	0x0000a490
        /*03fc*/ 	.word	0x00000009
        /*0400*/ 	.word	0x00000000
        /*0404*/ 	.short	0x010a
        /*0406*/ 	.byte	0x3f
	.zero		1


	//   ....[56]....
        /*0408*/ 	.word	0x0000a520
        /*040c*/ 	.word	0x00000006
        /*0410*/ 	.word	0x00000000
        /*0414*/ 	.short	0x010a
        /*0416*/ 	.byte	0x3f
	.zero		1


	//   ....[57]....
        /*0418*/ 	.word	0x0000a5b0
        /*041c*/ 	.word	0x00000009
        /*0420*/ 	.word	0x00000000
        /*0424*/ 	.short	0x010a
        /*0426*/ 	.byte	0x3f
	.zero		1


	//   ....[58]....
        /*0428*/ 	.word	0x0000a640
        /*042c*/ 	.word	0x00000006
        /*0430*/ 	.word	0x00000000
        /*0434*/ 	.short	0x010a
        /*0436*/ 	.byte	0x3f
	.zero		1


	//   ....[59]....
        /*0438*/ 	.word	0x0000a6d0
        /*043c*/ 	.word	0x00000009
        /*0440*/ 	.word	0x00000000
        /*0444*/ 	.short	0x010a
        /*0446*/ 	.byte	0x3f
	.zero		1


	//   ....[60]....
        /*0448*/ 	.word	0x0000a760
        /*044c*/ 	.word	0x00000006
        /*0450*/ 	.word	0x00000000
        /*0454*/ 	.short	0x010a
        /*0456*/ 	.byte	0x3f
	.zero		1


	//   ....[61]....
        /*0458*/ 	.word	0x0000a7f0
        /*045c*/ 	.word	0x00000009
        /*0460*/ 	.word	0x00000000
        /*0464*/ 	.short	0x010a
        /*0466*/ 	.byte	0x3f
	.zero		1


	//   ....[62]....
        /*0468*/ 	.word	0x0000a880
        /*046c*/ 	.word	0x00000006
        /*0470*/ 	.word	0x00000000
        /*0474*/ 	.short	0x010a
        /*0476*/ 	.byte	0x3f
	.zero		1


	//   ....[63]....
        /*0478*/ 	.word	0x0000a910
        /*047c*/ 	.word	0x00000003
        /*0480*/ 	.word	0x00000000
        /*0484*/ 	.short	0x010a
        /*0486*/ 	.byte	0x3f
	.zero		1


	//   ....[64]....
        /*0488*/ 	.word	0x0000a970
        /*048c*/ 	.word	0x00000003
        /*0490*/ 	.word	0x00000000
        /*0494*/ 	.short	0x010a
        /*0496*/ 	.byte	0x3f
	.zero		1


	//   ....[65]....
        /*0498*/ 	.word	0x0000a9c0
        /*049c*/ 	.word	0x00000005
        /*04a0*/ 	.word	0x00000000
        /*04a4*/ 	.short	0x010a
        /*04a6*/ 	.byte	0x3f
	.zero		1


	//   ....[66]....
        /*04a8*/ 	.word	0x0000aa90
        /*04ac*/ 	.word	0x0000000e
        /*04b0*/ 	.word	0x00000090
        /*04b4*/ 	.short	0x010a
        /*04b6*/ 	.byte	0x3f
	.zero		1


	//   ....[67]....
        /*04b8*/ 	.word	0x0000ab60
        /*04bc*/ 	.word	0x00000007
        /*04c0*/ 	.word	0x00000000
        /*04c4*/ 	.short	0x010a
        /*04c6*/ 	.byte	0x3f
	.zero		1


	//   ....[68]....
        /*04c8*/ 	.word	0x0000abb0
        /*04cc*/ 	.word	0x00000009
        /*04d0*/ 	.word	0x00000000
        /*04d4*/ 	.short	0x010a
        /*04d6*/ 	.byte	0x3f
	.zero		1


	//   ....[69]....
        /*04d8*/ 	.word	0x0000ac00
        /*04dc*/ 	.word	0x00000006
        /*04e0*/ 	.word	0x00000000
        /*04e4*/ 	.short	0x010a
        /*04e6*/ 	.byte	0x3f
	.zero		1


	//   ....[70]....
        /*04e8*/ 	.word	0x0000ac50
        /*04ec*/ 	.word	0x00000009
        /*04f0*/ 	.word	0x00000000
        /*04f4*/ 	.short	0x010a
        /*04f6*/ 	.byte	0x3f
	.zero		1


	//   ....[71]....
        /*04f8*/ 	.word	0x0000aca0
        /*04fc*/ 	.word	0x00000006
        /*0500*/ 	.word	0x00000000
        /*0504*/ 	.short	0x010a
        /*0506*/ 	.byte	0x3f
	.zero		1


	//   ....[72]....
        /*0508*/ 	.word	0x0000acf0
        /*050c*/ 	.word	0x00000009
        /*0510*/ 	.word	0x00000000
        /*0514*/ 	.short	0x010a
        /*0516*/ 	.byte	0x3f
	.zero		1


	//   ....[73]....
        /*0518*/ 	.word	0x0000ad40
        /*051c*/ 	.word	0x00000006
        /*0520*/ 	.word	0x00000000
        /*0524*/ 	.short	0x010a
        /*0526*/ 	.byte	0x3f
	.zero		1


	//   ....[74]....
        /*0528*/ 	.word	0x0000ad90
        /*052c*/ 	.word	0x00000009
        /*0530*/ 	.word	0x00000000
        /*0534*/ 	.short	0x010a
        /*0536*/ 	.byte	0x3f
	.zero		1


	//   ....[75]....
        /*0538*/ 	.word	0x0000ade0
        /*053c*/ 	.word	0x00000006
        /*0540*/ 	.word	0x00000000
        /*0544*/ 	.short	0x010a
        /*0546*/ 	.byte	0x3f
	.zero		1


	//   ....[76]....
        /*0548*/ 	.word	0x0000ae30
        /*054c*/ 	.word	0x00000009
        /*0550*/ 	.word	0x00000000
        /*0554*/ 	.short	0x010a
        /*0556*/ 	.byte	0x3f
	.zero		1


	//   ....[77]....
        /*0558*/ 	.word	0x0000ae80
        /*055c*/ 	.word	0x00000006
        /*0560*/ 	.word	0x00000000
        /*0564*/ 	.short	0x010a
        /*0566*/ 	.byte	0x3f
	.zero		1


	//   ....[78]....
        /*0568*/ 	.word	0x0000aed0
        /*056c*/ 	.word	0x00000009
        /*0570*/ 	.word	0x00000000
        /*0574*/ 	.short	0x010a
        /*0576*/ 	.byte	0x3f
	.zero		1


	//   ....[79]....
        /*0578*/ 	.word	0x0000af20
        /*057c*/ 	.word	0x00000006
        /*0580*/ 	.word	0x00000000
        /*0584*/ 	.short	0x010a
        /*0586*/ 	.byte	0x3f
	.zero		1


	//   ....[80]....
        /*0588*/ 	.word	0x0000af70
        /*058c*/ 	.word	0x00000009
        /*0590*/ 	.word	0x00000000
        /*0594*/ 	.short	0x010a
        /*0596*/ 	.byte	0x3f
	.zero		1


	//   ....[81]....
        /*0598*/ 	.word	0x0000afc0
        /*059c*/ 	.word	0x00000006
        /*05a0*/ 	.word	0x00000000
        /*05a4*/ 	.short	0x010a
        /*05a6*/ 	.byte	0x3f
	.zero		1


	//   ....[82]....
        /*05a8*/ 	.word	0x0000b010
        /*05ac*/ 	.word	0x00000009
        /*05b0*/ 	.word	0x00000000
        /*05b4*/ 	.short	0x010a
        /*05b6*/ 	.byte	0x3f
	.zero		1


	//   ....[83]....
        /*05b8*/ 	.word	0x0000b060
        /*05bc*/ 	.word	0x00000006
        /*05c0*/ 	.word	0x00000000
        /*05c4*/ 	.short	0x010a
        /*05c6*/ 	.byte	0x3f
	.zero		1


	//----- nvinfo : EIATTR_NUM_MBARRIERS
	.align		4
.L_35:
        /*05c8*/ 	.byte	0x03, 0x38
        /*05ca*/ 	.short	0x0026


	//----- nvinfo : EIATTR_EXIT_INSTR_OFFSETS
	.align		4
        /*05cc*/ 	.byte	0x04, 0x1c
        /*05ce*/ 	.short	(.L_37 - .L_36)


	//   ....[0]....
.L_36:
        /*05d0*/ 	.word	0x00000b60


	//   ....[1]....
        /*05d4*/ 	.word	0x00001380


	//   ....[2]....
        /*05d8*/ 	.word	0x00008ab0


	//   ....[3]....
        /*05dc*/ 	.word	0x00009010


	//   ....[4]....
        /*05e0*/ 	.word	0x0000a960


	//----- nvinfo : EIATTR_MAX_THREADS
	.align		4
.L_37:
        /*05e4*/ 	.byte	0x04, 0x05
        /*05e6*/ 	.short	(.L_39 - .L_38)
.L_38:
        /*05e8*/ 	.word	0x00000180
        /*05ec*/ 	.word	0x00000001
        /*05f0*/ 	.word	0x00000001


	//----- nvinfo : EIATTR_CRS_STACK_SIZE
	.align		4
.L_39:
        /*05f4*/ 	.byte	0x04, 0x1e
        /*05f6*/ 	.short	(.L_41 - .L_40)
.L_40:
        /*05f8*/ 	.word	0x00000000


	//----- nvinfo : EIATTR_CBANK_PARAM_SIZE
	.align		4
.L_41:
        /*05fc*/ 	.byte	0x03, 0x19
        /*05fe*/ 	.short	0x0470


	//----- nvinfo : EIATTR_PARAM_CBANK
	.align		4
        /*0600*/ 	.byte	0x04, 0x0a
        /*0602*/ 	.short	(.L_43 - .L_42)
	.align		4
.L_42:
        /*0604*/ 	.word	index@(.nv.constant0._ZN7cutlass13device_kernelINS_4gemm6kernel13GemmUniversalIN4cute5tupleIJiiiiEEENS1_10collective13CollectiveMmaINS1_34MainloopSm90TmaGmmaWarpSpecializedILi18ENS5_IJNS4_1CILi4EEESB_NSA_ILi1EEEEEENS1_35KernelTmaWarpSpecializedCooperativeEEENS5_IJNSA_ILi256EEENSA_ILi128EEENSA_ILi32EEEEEEaNS5_IJlSC_lEEEaSK_NS4_8TiledMMAINS4_8MMA_AtomIJNS4_4SM904GMMA27MMA_64x128x32_S32S8S8_SS_TNEEEENS4_6LayoutINS5_IJNSA_ILi2EEESC_SC_EEENS5_IJSC_NSA_ILi0EEESU_EEEEENS5_IJNS4_10UnderscoreESX_SX_EEEEENS4_23SM90_TMA_LOAD_MULTICASTENS4_14ComposedLayoutINS4_7SwizzleILi1ELi4ELi3EEENS4_18smem_ptr_flag_bitsILi8EEENSR_INS5_IJNSA_ILi8EEESI_EEENS5_IJSI_SC_EEEEEEEvNS4_8identityES10_S1A_vS1B_EENS_8epilogue10collective6detail29Sm90TmaWarpSpecializedAdapterINS1E_15DefaultEpilogueIaSK_SK_NS1D_6thread17LinearCombinationIaLi1EiiLNS1I_9ScaleType4KindE0ELNS_15FloatRoundStyleE2EaEENS1_15EpilogueDefaultEEEEEvvEEEEvNT_6ParamsE)
        /*0608*/ 	.short	0x0210
        /*060a*/ 	.short	0x0470


	//----- nvinfo : EIATTR_SW_WAR
	.align		4
.L_43:
        /*060c*/ 	.byte	0x04, 0x36
        /*060e*/ 	.short	(.L_45 - .L_44)
.L_44:
        /*0610*/ 	.word	0x00000008
.L_45:


//--------------------- .nv.callgraph             --------------------------
	.section	.nv.callgraph,"",@"SHT_CUDA_CALLGRAPH"
	.align	4
	.sectionentsize	8
	.align		4
        /*0000*/ 	.word	0x00000000
	.align		4
        /*0004*/ 	.word	0xffffffff
	.align		4
        /*0008*/ 	.word	index@(_ZN7cutlass13device_kernelINS_4gemm6kernel13GemmUniversalIN4cute5tupleIJiiiiEEENS1_10collective13CollectiveMmaINS1_34MainloopSm90TmaGmmaWarpSpecializedILi18ENS5_IJNS4_1CILi4EEESB_NSA_ILi1EEEEEENS1_35KernelTmaWarpSpecializedCooperativeEEENS5_IJNSA_ILi256EEENSA_ILi128EEENSA_ILi32EEEEEEaNS5_IJlSC_lEEEaSK_NS4_8TiledMMAINS4_8MMA_AtomIJNS4_4SM904GMMA27MMA_64x128x32_S32S8S8_SS_TNEEEENS4_6LayoutINS5_IJNSA_ILi2EEESC_SC_EEENS5_IJSC_NSA_ILi0EEESU_EEEEENS5_IJNS4_10UnderscoreESX_SX_EEEEENS4_23SM90_TMA_LOAD_MULTICASTENS4_14ComposedLayoutINS4_7SwizzleILi1ELi4ELi3EEENS4_18smem_ptr_flag_bitsILi8EEENSR_INS5_IJNSA_ILi8EEESI_EEENS5_IJSI_SC_EEEEEEEvNS4_8identityES10_S1A_vS1B_EENS_8epilogue10collective6detail29Sm90TmaWarpSpecializedAdapterINS1E_15DefaultEpilogueIaSK_SK_NS1D_6thread17LinearCombinationIaLi1EiiLNS1I_9ScaleType4KindE0ELNS_15FloatRoundStyleE2EaEENS1_15EpilogueDefaultEEEEEvvEEEEvNT_6ParamsE)
	.align		4
        /*000c*/ 	.word	index@(__assertfail)
	.align		4
        /*0010*/ 	.word	0x00000000
	.align		4
        /*0014*/ 	.word	0xfffffffe
	.align		4
        /*0018*/ 	.word	0x00000000
	.align		4
        /*001c*/ 	.word	0xfffffffd
	.align		4
        /*0020*/ 	.word	0x00000000
	.align		4
        /*0024*/ 	.word	0xfffffffc


//--------------------- .nv.constant4             --------------------------
	.section	.nv.constant4,"a",@progbits
	.align	8
	.align		8
.nv.constant4:
        /*0000*/ 	.dword	__assertfail
	.align		8
        /*0008*/ 	.dword	__unnamed_1
	.align		8
        /*0010*/ 	.dword	_ZN40_INTERNAL_f36bb88c_4_k_cu_e2f84318_256614cuda3std3__45__cpo5beginE
	.align		8
        /*0018*/ 	.dword	_ZN40_INTERNAL_f36bb88c_4_k_cu_e2f84318_256614cuda3std3__45__cpo3endE
	.align		8
        /*0020*/ 	.dword	_ZN40_INTERNAL_f36bb88c_4_k_cu_e2f84318_256614cuda3std3__45__cpo6cbeginE
	.align		8
        /*0028*/ 	.dword	_ZN40_INTERNAL_f36bb88c_4_k_cu_e2f84318_256614cuda3std3__45__cpo4cendE
	.align		8
        /*0030*/ 	.dword	_ZN40_INTERNAL_f36bb88c_4_k_cu_e2f84318_256614cuda3std3__442_GLOBAL__N__f36bb88c_4_k_cu_e2f84318_256616ignoreE
	.align		8
        /*0038*/ 	.dword	_ZN40_INTERNAL_f36bb88c_4_k_cu_e2f84318_256614cuda3std3__419piecewise_constructE
	.align		8
        /*0040*/ 	.dword	_ZN40_INTERNAL_f36bb88c_4_k_cu_e2f84318_256614cuda3std3__48in_placeE
	.align		8
        /*0048*/ 	.dword	_ZN40_INTERNAL_f36bb88c_4_k_cu_e2f84318_256614cuda3std6ranges3__45__cpo4swapE
	.align		8
        /*0050*/ 	.dword	_ZN40_INTERNAL_f36bb88c_4_k_cu_e2f84318_256614cuda3std6ranges3__45__cpo9iter_moveE
	.align		8
        /*0058*/ 	.dword	_ZN40_INTERNAL_f36bb88c_4_k_cu_e2f84318_256614cute7productE
	.align		8
        /*0060*/ 	.dword	_ZN40_INTERNAL_f36bb88c_4_k_cu_e2f84318_256614cute1_E
	.align		8
        /*0068*/ 	.dword	$str$22
	.align		8
        /*0070*/ 	.dword	$str$23


//--------------------- .text._ZN7cutlass13device_kernelINS_4gemm6kernel13GemmUniversalIN4cute5tupleIJiiiiEEENS1_10collective13CollectiveMmaINS1_34MainloopSm90TmaGmmaWarpSpecializedILi18ENS5_IJNS4_1CILi4EEESB_NSA_ILi1EEEEEENS1_35KernelTmaWarpSpecializedCooperativeEEENS5_IJNSA_ILi256EEENSA_ILi128EEENSA_ILi32EEEEEEaNS5_IJlSC_lEEEaSK_NS4_8TiledMMAINS4_8MMA_AtomIJNS4_4SM904GMMA27MMA_64x128x32_S32S8S8_SS_TNEEEENS4_6LayoutINS5_IJNSA_ILi2EEESC_SC_EEENS5_IJSC_NSA_ILi0EEESU_EEEEENS5_IJNS4_10UnderscoreESX_SX_EEEEENS4_23SM90_TMA_LOAD_MULTICASTENS4_14ComposedLayoutINS4_7SwizzleILi1ELi4ELi3EEENS4_18smem_ptr_flag_bitsILi8EEENSR_INS5_IJNSA_ILi8EEESI_EEENS5_IJSI_SC_EEEEEEEvNS4_8identityES10_S1A_vS1B_EENS_8epilogue10collective6detail29Sm90TmaWarpSpecializedAdapterINS1E_15DefaultEpilogueIaSK_SK_NS1D_6thread17LinearCombinationIaLi1EiiLNS1I_9ScaleType4KindE0ELNS_15FloatRoundStyleE2EaEENS1_15EpilogueDefaultEEEEEvvEEEEvNT_6ParamsE --------------------------
	.section	.text._ZN7cutlass13device_kernelINS_4gemm6kernel13GemmUniversalIN4cute5tupleIJiiiiEEENS1_10collective13CollectiveMmaINS1_34MainloopSm90TmaGmmaWarpSpecializedILi18ENS5_IJNS4_1CILi4EEESB_NSA_ILi1EEEEEENS1_35KernelTmaWarpSpecializedCooperativeEEENS5_IJNSA_ILi256EEENSA_ILi128EEENSA_ILi32EEEEEEaNS5_IJlSC_lEEEaSK_NS4_8TiledMMAINS4_8MMA_AtomIJNS4_4SM904GMMA27MMA_64x128x32_S32S8S8_SS_TNEEEENS4_6LayoutINS5_IJNSA_ILi2EEESC_SC_EEENS5_IJSC_NSA_ILi0EEESU_EEEEENS5_IJNS4_10UnderscoreESX_SX_EEEEENS4_23SM90_TMA_LOAD_MULTICASTENS4_14ComposedLayoutINS4_7SwizzleILi1ELi4ELi3EEENS4_18smem_ptr_flag_bitsILi8EEENSR_INS5_IJNSA_ILi8EEESI_EEENS5_IJSI_SC_EEEEEEEvNS4_8identityES10_S1A_vS1B_EENS_8epilogue10collective6detail29Sm90TmaWarpSpecializedAdapterINS1E_15DefaultEpilogueIaSK_SK_NS1D_6thread17LinearCombinationIaLi1EiiLNS1I_9ScaleType4KindE0ELNS_15FloatRoundStyleE2EaEENS1_15EpilogueDefaultEEEEEvvEEEEvNT_6ParamsE,"ax",@progbits
	.align	128
.text._ZN7cutlass13device_kernelINS_4gemm6kernel13GemmUniversalIN4cute5tupleIJiiiiEEENS1_10collective13CollectiveMmaINS1_34MainloopSm90TmaGmmaWarpSpecializedILi18ENS5_IJNS4_1CILi4EEESB_NSA_ILi1EEEEEENS1_35KernelTmaWarpSpecializedCooperativeEEENS5_IJNSA_ILi256EEENSA_ILi128EEENSA_ILi32EEEEEEaNS5_IJlSC_lEEEaSK_NS4_8TiledMMAINS4_8MMA_AtomIJNS4_4SM904GMMA27MMA_64x128x32_S32S8S8_SS_TNEEEENS4_6LayoutINS5_IJNSA_ILi2EEESC_SC_EEENS5_IJSC_NSA_ILi0EEESU_EEEEENS5_IJNS4_10UnderscoreESX_SX_EEEEENS4_23SM90_TMA_LOAD_MULTICASTENS4_14ComposedLayoutINS4_7SwizzleILi1ELi4ELi3EEENS4_18smem_ptr_flag_bitsILi8EEENSR_INS5_IJNSA_ILi8EEESI_EEENS5_IJSI_SC_EEEEEEEvNS4_8identityES10_S1A_vS1B_EENS_8epilogue10collective6detail29Sm90TmaWarpSpecializedAdapterINS1E_15DefaultEpilogueIaSK_SK_NS1D_6thread17LinearCombinationIaLi1EiiLNS1I_9ScaleType4KindE0ELNS_15FloatRoundStyleE2EaEENS1_15EpilogueDefaultEEEEEvvEEEEvNT_6ParamsE:
        .type           _ZN7cutlass13device_kernelINS_4gemm6kernel13GemmUniversalIN4cute5tupleIJiiiiEEENS1_10collective13CollectiveMmaINS1_34MainloopSm90TmaGmmaWarpSpecializedILi18ENS5_IJNS4_1CILi4EEESB_NSA_ILi1EEEEEENS1_35KernelTmaWarpSpecializedCooperativeEEENS5_IJNSA_ILi256EEENSA_ILi128EEENSA_ILi32EEEEEEaNS5_IJlSC_lEEEaSK_NS4_8TiledMMAINS4_8MMA_AtomIJNS4_4SM904GMMA27MMA_64x128x32_S32S8S8_SS_TNEEEENS4_6LayoutINS5_IJNSA_ILi2EEESC_SC_EEENS5_IJSC_NSA_ILi0EEESU_EEEEENS5_IJNS4_10UnderscoreESX_SX_EEEEENS4_23SM90_TMA_LOAD_MULTICASTENS4_14ComposedLayoutINS4_7SwizzleILi1ELi4ELi3EEENS4_18smem_ptr_flag_bitsILi8EEENSR_INS5_IJNSA_ILi8EEESI_EEENS5_IJSI_SC_EEEEEEEvNS4_8identityES10_S1A_vS1B_EENS_8epilogue10collective6detail29Sm90TmaWarpSpecializedAdapterINS1E_15DefaultEpilogueIaSK_SK_NS1D_6thread17LinearCombinationIaLi1EiiLNS1I_9ScaleType4KindE0ELNS_15FloatRoundStyleE2EaEENS1_15EpilogueDefaultEEEEEvvEEEEvNT_6ParamsE,@function
        .size           _ZN7cutlass13device_kernelINS_4gemm6kernel13GemmUniversalIN4cute5tupleIJiiiiEEENS1_10collective13CollectiveMmaINS1_34MainloopSm90TmaGmmaWarpSpecializedILi18ENS5_IJNS4_1CILi4EEESB_NSA_ILi1EEEEEENS1_35KernelTmaWarpSpecializedCooperativeEEENS5_IJNSA_ILi256EEENSA_ILi128EEENSA_ILi32EEEEEEaNS5_IJlSC_lEEEaSK_NS4_8TiledMMAINS4_8MMA_AtomIJNS4_4SM904GMMA27MMA_64x128x32_S32S8S8_SS_TNEEEENS4_6LayoutINS5_IJNSA_ILi2EEESC_SC_EEENS5_IJSC_NSA_ILi0EEESU_EEEEENS5_IJNS4_10UnderscoreESX_SX_EEEEENS4_23SM90_TMA_LOAD_MULTICASTENS4_14ComposedLayoutINS4_7SwizzleILi1ELi4ELi3EEENS4_18smem_ptr_flag_bitsILi8EEENSR_INS5_IJNSA_ILi8EEESI_EEENS5_IJSI_SC_EEEEEEEvNS4_8identityES10_S1A_vS1B_EENS_8epilogue10collective6detail29Sm90TmaWarpSpecializedAdapterINS1E_15DefaultEpilogueIaSK_SK_NS1D_6thread17LinearCombinationIaLi1EiiLNS1I_9ScaleType4KindE0ELNS_15FloatRoundStyleE2EaEENS1_15EpilogueDefaultEEEEEvvEEEEvNT_6ParamsE,(.L_x_360 - _ZN7cutlass13device_kernelINS_4gemm6kernel13GemmUniversalIN4cute5tupleIJiiiiEEENS1_10collective13CollectiveMmaINS1_34MainloopSm90TmaGmmaWarpSpecializedILi18ENS5_IJNS4_1CILi4EEESB_NSA_ILi1EEEEEENS1_35KernelTmaWarpSpecializedCooperativeEEENS5_IJNSA_ILi256EEENSA_ILi128EEENSA_ILi32EEEEEEaNS5_IJlSC_lEEEaSK_NS4_8TiledMMAINS4_8MMA_AtomIJNS4_4SM904GMMA27MMA_64x128x32_S32S8S8_SS_TNEEEENS4_6LayoutINS5_IJNSA_ILi2EEESC_SC_EEENS5_IJSC_NSA_ILi0EEESU_EEEEENS5_IJNS4_10UnderscoreESX_SX_EEEEENS4_23SM90_TMA_LOAD_MULTICASTENS4_14ComposedLayoutINS4_7SwizzleILi1ELi4ELi3EEENS4_18smem_ptr_flag_bitsILi8EEENSR_INS5_IJNSA_ILi8EEESI_EEENS5_IJSI_SC_EEEEEEEvNS4_8identityES10_S1A_vS1B_EENS_8epilogue10collective6detail29Sm90TmaWarpSpecializedAdapterINS1E_15DefaultEpilogueIaSK_SK_NS1D_6thread17LinearCombinationIaLi1EiiLNS1I_9ScaleType4KindE0ELNS_15FloatRoundStyleE2EaEENS1_15EpilogueDefaultEEEEEvvEEEEvNT_6ParamsE)
        .other          _ZN7cutlass13device_kernelINS_4gemm6kernel13GemmUniversalIN4cute5tupleIJiiiiEEENS1_10collective13CollectiveMmaINS1_34MainloopSm90TmaGmmaWarpSpecializedILi18ENS5_IJNS4_1CILi4EEESB_NSA_ILi1EEEEEENS1_35KernelTmaWarpSpecializedCooperativeEEENS5_IJNSA_ILi256EEENSA_ILi128EEENSA_ILi32EEEEEEaNS5_IJlSC_lEEEaSK_NS4_8TiledMMAINS4_8MMA_AtomIJNS4_4SM904GMMA27MMA_64x128x32_S32S8S8_SS_TNEEEENS4_6LayoutINS5_IJNSA_ILi2EEESC_SC_EEENS5_IJSC_NSA_ILi0EEESU_EEEEENS5_IJNS4_10UnderscoreESX_SX_EEEEENS4_23SM90_TMA_LOAD_MULTICASTENS4_14ComposedLayoutINS4_7SwizzleILi1ELi4ELi3EEENS4_18smem_ptr_flag_bitsILi8EEENSR_INS5_IJNSA_ILi8EEESI_EEENS5_IJSI_SC_EEEEEEEvNS4_8identityES10_S1A_vS1B_EENS_8epilogue10collective6detail29Sm90TmaWarpSpecializedAdapterINS1E_15DefaultEpilogueIaSK_SK_NS1D_6thread17LinearCombinationIaLi1EiiLNS1I_9ScaleType4KindE0ELNS_15FloatRoundStyleE2EaEENS1_15EpilogueDefaultEEEEEvvEEEEvNT_6ParamsE,@"STO_CUDA_ENTRY STV_DEFAULT"
_ZN7cutlass13device_kernelINS_4gemm6kernel13GemmUniversalIN4cute5tupleIJiiiiEEENS1_10collective13CollectiveMmaINS1_34MainloopSm90TmaGmmaWarpSpecializedILi18ENS5_IJNS4_1CILi4EEESB_NSA_ILi1EEEEEENS1_35KernelTmaWarpSpecializedCooperativeEEENS5_IJNSA_ILi256EEENSA_ILi128EEENSA_ILi32EEEEEEaNS5_IJlSC_lEEEaSK_NS4_8TiledMMAINS4_8MMA_AtomIJNS4_4SM904GMMA27MMA_64x128x32_S32S8S8_SS_TNEEEENS4_6LayoutINS5_IJNSA_ILi2EEESC_SC_EEENS5_IJSC_NSA_ILi0EEESU_EEEEENS5_IJNS4_10UnderscoreESX_SX_EEEEENS4_23SM90_TMA_LOAD_MULTICASTENS4_14ComposedLayoutINS4_7SwizzleILi1ELi4ELi3EEENS4_18smem_ptr_flag_bitsILi8EEENSR_INS5_IJNSA_ILi8EEESI_EEENS5_IJSI_SC_EEEEEEEvNS4_8identityES10_S1A_vS1B_EENS_8epilogue10collective6detail29Sm90TmaWarpSpecializedAdapterINS1E_15DefaultEpilogueIaSK_SK_NS1D_6thread17LinearCombinationIaLi1EiiLNS1I_9ScaleType4KindE0ELNS_15FloatRoundStyleE2EaEENS1_15EpilogueDefaultEEEEEvvEEEEvNT_6ParamsE:
[----:B------:R-:W0:Y:S01]  /*0000*/  LDC R1, c[0x0][0x28] ;  /* 0x00000a00ff017b82 */ /* 0x000e220000000800 */
[----:B------:R-:W1:Y:S01]  /*0010*/  S2R R18, SR_TID.X ;  /* 0x0000000000127919 */ /* 0x000e620000002100 */
[----:B------:R-:W-:Y:S01]  /*0020*/  ELECT P0, URZ, PT ;  /* 0x00000000003f782f */ /* 0x000fe20003800000 */
[----:B------:R-:W-:Y:S01]  /*0030*/  BSSY B0, `(.L_x_0) ;  /* 0x000000f000007945 */ /* 0x000fe20003800000 */
[--C-:B-1----:R-:W-:Y:S02]  /*0040*/  SHF.R.U32.HI R0, RZ, 0x5, R18.reuse ;  /* 0x00000005ff007819 */ /* 0x102fe40000011612 */
[----:B------:R-:W-:-:S03]  /*0050*/  SHF.R.U32.HI R3, RZ, 0x7, R18 ;  /* 0x00000007ff037819 */ /* 0x000fc60000011612 */
[----:B------:R-:W1:Y:S04]  /*0060*/  SHFL.IDX PT, R2, R0, RZ, 0x1f ;  /* 0x00001fff00027589 */ /* 0x000e6800000e0000 */
[----:B------:R2:W3:Y:S01]  /*0070*/  SHFL.IDX PT, R5, R3, RZ, 0x1f ;  /* 0x00001fff03057589 */ /* 0x0004e200000e0000 */
[----:B-1----:R-:W-:-:S13]  /*0080*/  ISETP.NE.OR P0, PT, R2, RZ, !P0 ;  /* 0x000000ff0200720c */ /* 0x002fda0004705670 */
[----:B0-23--:R-:W-:Y:S05]  /*0090*/  @P0 BRA `(.L_x_1) ;  /* 0x0000000000200947 */ /* 0x00dfea0003800000 */
[----:B------:R-:W-:Y:S02]  /*00a0*/  ULDC.64 UR4, c[0x0][0x198] ;  /* 0x0000660000047ab9 */ /* 0x000fe40000000a00 */
[----:B------:R-:W-:Y:S02]  /*00b0*/  UIADD3 UR6, UP0, UR4, 0xf0, URZ ;  /* 0x000000f004067890 */ /* 0x000fe4000ff1e03f */
[----:B------:R-:W-:Y:S02]  /*00c0*/  UIADD3 UR4, UP1, UR4, 0x1f0, URZ ;  /* 0x000001f004047890 */ /* 0x000fe4000ff3e03f */
[----:B------:R-:W-:Y:S02]  /*00d0*/  UIADD3.X UR7, URZ, UR5, URZ, UP0, !UPT ;  /* 0x000000053f077290 */ /* 0x000fe400087fe43f */
[----:B------:R-:W-:-:S07]  /*00e0*/  UIADD3.X UR5, URZ, UR5, URZ, UP1, !UPT ;  /* 0x000000053f057290 */ /* 0x000fce0008ffe43f */
[----:B------:R0:W-:Y:S02]  /*00f0*/  UTMACCTL.PF [UR6] ;  /* 0x00000000060079b9 */ /* 0x0001e40008040000 */
[----:B------:R0:W-:Y:S02]  /*0100*/  UTMACCTL.PF [UR4] ;  /* 0x00000000040079b9 */ /* 0x0001e40008040000 */
[----:B0-----:R-:W-:Y:S01]  /*0110*/  NOP ;  /* 0x0000000000007918 */ /* 0x001fe20000000000 */
.L_x_1:
[----:B------:R-:W-:Y:S05]  /*0120*/  BSYNC B0 ;  /* 0x0000000000007941 */ /* 0x000fea0003800000 */
.L_x_0:
[----:B------:R-:W0:Y:S02]  /*0130*/  SHFL.IDX PT, R3, R0, RZ, 0x1f ;  /* 0x00001fff00037589 */ /* 0x000e2400000e0000 */
[----:B0-----:R-:W-:-:S13]  /*0140*/  ISETP.NE.AND P0, PT, R3, RZ, PT ;  /* 0x000000ff0300720c */ /* 0x001fda0003f05270 */
[----:B------:R-:W-:Y:S05]  /*0150*/  @P0 BRA `(.L_x_2) ;  /* 0x0000000000d40947 */ /* 0x000fea0003800000 */
[----:B------:R-:W-:Y:S01]  /*0160*/  ELECT P0, URZ, PT ;  /* 0x00000000003f782f */ /* 0x000fe20003800000 */
[----:B------:R-:W-:-:S12]  /*0170*/  BSSY B0, `(.L_x_2) ;  /* 0x0000033000007945 */ /* 0x000fd80003800000 */
[----:B------:R-:W-:Y:S05]  /*0180*/  @!P0 BRA `(.L_x_3) ;  /* 0x0000000000c48947 */ /* 0x000fea0003800000 */
[----:B------:R-:W0:Y:S01]  /*0190*/  S2UR UR8, SR_CgaCtaId ;  /* 0x00000000000879c3 */ /* 0x000e220000008800 */
[----:B------:R-:W-:Y:S01]  /*01a0*/  UMOV UR4, 0x400 ;  /* 0x0000040000047882 */ /* 0x000fe20000000000 */
[----:B------:R-:W-:Y:S01]  /*01b0*/  UMOV UR5, 0x1 ;  /* 0x0000000100057882 */ /* 0x000fe20000000000 */
[----:B------:R-:W-:Y:S02]  /*01c0*/  UMOV UR6, 0xe ;  /* 0x0000000e00067882 */ /* 0x000fe40000000000 */
[----:B------:R-:W-:-:S04]  /*01d0*/  UIADD3 UR6, -UR6, 0x100000, URZ ;  /* 0x0010000006067890 */ /* 0x000fc8000fffe13f */
[----:B------:R-:W-:Y:S02]  /*01e0*/  USHF.L.U32 UR7, UR6, 0xb, URZ ;  /* 0x0000000b06077899 */ /* 0x000fe4000800063f */
[----:B------:R-:W-:Y:S02]  /*01f0*/  USHF.L.U32 UR6, UR6, 0x1, URZ ;  /* 0x0000000106067899 */ /* 0x000fe4000800063f */
[----:B0-----:R-:W-:Y:S02]  /*0200*/  ULEA UR8, UR8, UR4, 0x18 ;  /* 0x0000000408087291 */ /* 0x001fe4000f8ec03f */
[----:B------:R-:W-:-:S04]  /*0210*/  UIADD3 UR4, -UR5, 0x100000, URZ ;  /* 0x0010000005047890 */ /* 0x000fc8000fffe13f */
[----:B------:R-:W-:Y:S02]  /*0220*/  USHF.L.U32 UR5, UR4, 0xb, URZ ;  /* 0x0000000b04057899 */ /* 0x000fe4000800063f */
[----:B------:R-:W-:Y:S01]  /*0230*/  USHF.L.U32 UR4, UR4, 0x1, URZ ;  /* 0x0000000104047899 */ /* 0x000fe2000800063f */
[----:B------:R-:W0:Y:S11]  /*0240*/  FENCE.VIEW.ASYNC.S ;  /* 0x00000000000073c6 */ /* 0x000e360000000000 */
[----:B0-----:R0:W1:Y:S01]  /*0250*/  SYNCS.EXCH.64 URZ, [UR8], UR4 ;  /* 0x00000004083f75b2 */ /* 0x0010620008000100 */
[----:B------:R0:W2:Y:S01]  /*0260*/  SYNCS.EXCH.64 URZ, [UR8+0x90], UR6 ;  /* 0x00009006083f75b2 */ /* 0x0000a20008000100 */
[----:B------:R0:W3:Y:S01]  /*0270*/  SYNCS.EXCH.64 URZ, [UR8+0x8], UR4 ;  /* 0x00000804083f75b2 */ /* 0x0000e20008000100 */
[----:B------:R0:W4:Y:S01]  /*0280*/  SYNCS.EXCH.64 URZ, [UR8+0x98], UR6 ;  /* 0x00009806083f75b2 */ /* 0x0001220008000100 */
[----:B------:R0:W0:Y:S01]  /*0290*/  SYNCS.EXCH.64 URZ, [UR8+0x10], UR4 ;  /* 0x00001004083f75b2 */ /* 0x0000220008000100 */
        /* <DEDUP_REMOVED lines=31> */
[----:B-1234-:R-:W-:Y:S01]  /*0490*/  NOP ;  /* 0x0000000000007918 */ /* 0x01efe20000000000 */
.L_x_3:
[----:B0-----:R-:W-:Y:S05]  /*04a0*/  BSYNC B0 ;  /* 0x0000000000007941 */ /* 0x001fea0003800000 */
.L_x_2:
[----:B------:R-:W-:Y:S01]  /*04b0*/  SHF.R.S32.HI R7, RZ, 0x1f, R18 ;  /* 0x0000001fff077819 */ /* 0x000fe20000011412 */
[----:B------:R-:W0:Y:S01]  /*04c0*/  SHFL.IDX PT, R0, R0, RZ, 0x1f ;  /* 0x00001fff00007589 */ /* 0x000e2200000e0000 */
[----:B------:R-:W1:Y:S01]  /*04d0*/  S2UR UR8, SR_CTAID.X ;  /* 0x00000000000879c3 */ /* 0x000e620000002500 */
[----:B------:R-:W-:Y:S02]  /*04e0*/  ELECT P0, URZ, PT ;  /* 0x00000000003f782f */ /* 0x000fe40003800000 */
[----:B------:R-:W-:Y:S01]  /*04f0*/  LEA.HI R7, R7, R18, RZ, 0x7 ;  /* 0x0000001207077211 */ /* 0x000fe200078f38ff */
[----:B------:R-:W2:Y:S01]  /*0500*/  S2R R4, SR_CTAID.Y ;  /* 0x0000000000047919 */ /* 0x000ea20000002600 */
[----:B------:R-:W-:Y:S01]  /*0510*/  SHF.R.S32.HI R8, RZ, 0x1f, R3 ;  /* 0x0000001fff087819 */ /* 0x000fe20000011403 */
[----:B------:R-:W-:Y:S01]  /*0520*/  ULDC UR4, c[0x0][0x150] ;  /* 0x0000540000047ab9 */ /* 0x000fe20000000800 */
[----:B------:R-:W-:Y:S01]  /*0530*/  LOP3.LUT R7, R7, 0xffffff80, RZ, 0xc0, !PT ;  /* 0xffffff8007077812 */ /* 0x000fe200078ec0ff */
[----:B------:R-:W-:Y:S01]  /*0540*/  NOP ;  /* 0x0000000000007918 */ /* 0x000fe20000000000 */
[----:B------:R-:W-:Y:S01]  /*0550*/  LEA.HI R8, R8, R3, RZ, 0x2 ;  /* 0x0000000308087211 */ /* 0x000fe200078f10ff */
[----:B------:R-:W3:Y:S01]  /*0560*/  LDC R10, c[0x0][0x144] ;  /* 0x00005100ff0a7b82 */ /* 0x000ee20000000800 */
[----:B------:R-:W-:Y:S01]  /*0570*/  NOP ;  /* 0x0000000000007918 */ /* 0x000fe20000000000 */
[----:B------:R-:W-:Y:S01]  /*0580*/  IMAD.IADD R6, R18, 0x1, -R7 ;  /* 0x0000000112067824 */ /* 0x000fe200078e0a07 */
[----:B------:R-:W-:Y:S01]  /*0590*/  LOP3.LUT R8, R8, 0x3ffffffc, RZ, 0xc0, !PT ;  /* 0x3ffffffc08087812 */ /* 0x000fe200078ec0ff */
[----:B------:R-:W-:Y:S01]  /*05a0*/  IMAD.MOV.U32 R23, RZ, RZ, 0x1 ;  /* 0x00000001ff177424 */ /* 0x000fe200078e00ff */
[----:B------:R-:W-:-:S02]  /*05b0*/  ISETP.NE.AND P3, PT, R5, RZ, PT ;  /* 0x000000ff0500720c */ /* 0x000fc40003f65270 */
[----:B------:R-:W-:Y:S01]  /*05c0*/  SHF.R.S32.HI R7, RZ, 0x1f, R6 ;  /* 0x0000001fff077819 */ /* 0x000fe20000011406 */
[----:B------:R-:W-:Y:S01]  /*05d0*/  IMAD.IADD R8, R3, 0x1, -R8 ;  /* 0x0000000103087824 */ /* 0x000fe200078e0a08 */
[----:B------:R-:W4:Y:S02]  /*05e0*/  LDC R12, c[0x0][0x140] ;  /* 0x00005000ff0c7b82 */ /* 0x000f240000000800 */
[----:B------:R-:W-:Y:S02]  /*05f0*/  LEA.HI R7, R7, R6, RZ, 0x3 ;  /* 0x0000000607077211 */ /* 0x000fe400078f18ff */
[----:B0-----:R-:W-:Y:S02]  /*0600*/  ISETP.NE.OR P0, PT, R0, RZ, !P0 ;  /* 0x000000ff0000720c */ /* 0x001fe40004705670 */
[--C-:B------:R-:W-:Y:S02]  /*0610*/  SHF.R.S32.HI R0, RZ, 0x3, R7.reuse ;  /* 0x00000003ff007819 */ /* 0x100fe40000011407 */
[----:B------:R-:W-:-:S02]  /*0620*/  SHF.R.S32.HI R7, RZ, 0x1f, R7 ;  /* 0x0000001fff077819 */ /* 0x000fc40000011407 */
[----:B-1----:R-:W-:Y:S02]  /*0630*/  I2FP.F32.U32 R9, UR8 ;  /* 0x0000000800097c45 */ /* 0x002fe40008201000 */
[----:B------:R-:W-:-:S03]  /*0640*/  LEA.HI R7, R7, R0, RZ, 0x2 ;  /* 0x0000000007077211 */ /* 0x000fc600078f10ff */
[----:B------:R-:W-:Y:S01]  /*0650*/  FMUL R9, R9, UR4 ;  /* 0x0000000409097c20 */ /* 0x000fe20008400000 */
[----:B------:R-:W-:Y:S01]  /*0660*/  LOP3.LUT R7, R7, 0xfffffffc, RZ, 0xc0, !PT ;  /* 0xfffffffc07077812 */ /* 0x000fe200078ec0ff */
[----:B------:R-:W-:Y:S01]  /*0670*/  VOTEU.ALL UP0, P0 ;  /* 0x00000000003f7886 */ /* 0x000fe20000000000 */
[----:B--2---:R-:W-:Y:S01]  /*0680*/  I2FP.F32.U32 R11, R4 ;  /* 0x00000004000b7245 */ /* 0x004fe20000201000 */
[----:B------:R-:W-:Y:S01]  /*0690*/  ULDC UR4, c[0x0][0x154] ;  /* 0x0000550000047ab9 */ /* 0x000fe20000000800 */
[----:B------:R-:W-:Y:S01]  /*06a0*/  VOTEU.ALL UP1, P0 ;  /* 0x00000000003f7886 */ /* 0x000fe20000020000 */
[----:B------:R-:W-:Y:S01]  /*06b0*/  IMAD.IADD R7, R0, 0x1, -R7 ;  /* 0x0000000100077824 */ /* 0x000fe200078e0a07 */
[----:B------:R-:W0:Y:S01]  /*06c0*/  F2I.U32.TRUNC.NTZ R9, R9 ;  /* 0x0000000900097305 */ /* 0x000e22000020f000 */
[----:B------:R-:W1:Y:S01]  /*06d0*/  @!UP0 S2UR UR7, SR_CgaCtaId ;  /* 0x00000000000789c3 */ /* 0x000e620000008800 */
[----:B------:R-:W-:Y:S01]  /*06e0*/  @!UP0 UMOV UR6, 0x400 ;  /* 0x0000040000068882 */ /* 0x000fe20000000000 */
[----:B------:R-:W-:Y:S01]  /*06f0*/  IMAD R8, R8, 0x4, R7 ;  /* 0x0000000408087824 */ /* 0x000fe200078e0207 */
[----:B----4-:R-:W-:-:S04]  /*0700*/  ISETP.EQ.U32.AND P2, PT, R12, 0x1, PT ;  /* 0x000000010c00780c */ /* 0x010fc80003f42070 */
[----:B------:R-:W-:-:S04]  /*0710*/  SHF.R.S32.HI R3, RZ, 0x1f, R8 ;  /* 0x0000001fff037819 */ /* 0x000fc80000011408 */
[----:B------:R-:W-:Y:S01]  /*0720*/  LEA.HI R0, R3, R8, RZ, 0x2 ;  /* 0x0000000803007211 */ /* 0x000fe200078f10ff */
[----:B0-----:R-:W-:-:S03]  /*0730*/  IMAD.MOV R7, RZ, RZ, -R9 ;  /* 0x000000ffff077224 */ /* 0x001fc600078e0a09 */
[----:B------:R-:W-:Y:S01]  /*0740*/  LOP3.LUT R9, R0, 0xfffffffc, RZ, 0xc0, !PT ;  /* 0xfffffffc00097812 */ /* 0x000fe200078ec0ff */
[----:B---3--:R-:W-:Y:S02]  /*0750*/  IMAD R3, R10, R7, UR8 ;  /* 0x000000080a037e24 */ /* 0x008fe4000f8e0207 */
[----:B------:R-:W-:Y:S02]  /*0760*/  FMUL R10, R11, UR4 ;  /* 0x000000040b0a7c20 */ /* 0x000fe40008400000 */
[C---:B------:R-:W-:Y:S01]  /*0770*/  IMAD.IADD R0, R8.reuse, 0x1, -R9 ;  /* 0x0000000108007824 */ /* 0x040fe200078e0a09 */
[----:B------:R-:W0:Y:S01]  /*0780*/  LDC R7, c[0x0][0x148] ;  /* 0x00005200ff077b82 */ /* 0x000e220000000800 */
[----:B------:R-:W-:Y:S01]  /*0790*/  SHF.R.S32.HI R9, RZ, 0x1f, R2 ;  /* 0x0000001fff097819 */ /* 0x000fe20000011402 */
[----:B------:R-:W-:Y:S01]  /*07a0*/  IMAD.SHL.U32 R11, R8, 0x4, RZ ;  /* 0x00000004080b7824 */ /* 0x000fe200078e00ff */
[----:B------:R-:W-:Y:S01]  /*07b0*/  UMOV UR4, 0x20 ;  /* 0x0000002000047882 */ /* 0x000fe20000000000 */
[----:B------:R-:W-:Y:S01]  /*07c0*/  ISETP.NE.AND P4, PT, R0, R3, PT ;  /* 0x000000030000720c */ /* 0x000fe20003f85270 */
[----:B------:R-:W2:Y:S01]  /*07d0*/  F2I.U32.TRUNC.NTZ R10, R10 ;  /* 0x0000000a000a7305 */ /* 0x000ea2000020f000 */
[----:B------:R-:W-:Y:S01]  /*07e0*/  LEA.HI R9, R9, R2, RZ, 0x2 ;  /* 0x0000000209097211 */ /* 0x000fe200078f10ff */
[----:B------:R-:W-:-:S04]  /*07f0*/  @!UP0 UIADD3 UR4, -UR4, 0x100000, URZ ;  /* 0x0010000004048890 */ /* 0x000fc8000fffe13f */
[----:B------:R-:W-:Y:S02]  /*0800*/  @!UP0 USHF.L.U32 UR5, UR4, 0xb, URZ ;  /* 0x0000000b04058899 */ /* 0x000fe4000800063f */
[----:B------:R-:W-:Y:S01]  /*0810*/  @!UP0 USHF.L.U32 UR4, UR4, 0x1, URZ ;  /* 0x0000000104048899 */ /* 0x000fe2000800063f */
[----:B------:R-:W-:Y:S01]  /*0820*/  LOP3.LUT R152, R8, 0xc, R11, 0x78, !PT ;  /* 0x0000000c08987812 */ /* 0x000fe200078e780b */
[----:B-1----:R-:W-:Y:S01]  /*0830*/  @!UP0 ULEA UR6, UR7, UR6, 0x18 ;  /* 0x0000000607068291 */ /* 0x002fe2000f8ec03f */
[----:B------:R-:W-:Y:S01]  /*0840*/  LOP3.LUT R9, R9, 0xfffffffc, RZ, 0xc0, !PT ;  /* 0xfffffffc09097812 */ /* 0x000fe200078ec0ff */
[----:B------:R-:W-:Y:S01]  /*0850*/  VOTEU.ALL UP0, P0 ;  /* 0x00000000003f7886 */ /* 0x000fe20000000000 */
[----:B------:R-:W-:Y:S01]  /*0860*/  LOP3.LUT P0, RZ, R6, 0x7, RZ, 0xc0, !PT ;  /* 0x0000000706ff7812 */ /* 0x000fe2000780c0ff */
[----:B------:R-:W-:Y:S02]  /*0870*/  VIADD R6, R5, 0xffffffff ;  /* 0xffffffff05067836 */ /* 0x000fe40000000000 */
[----:B------:R-:W-:Y:S01]  /*0880*/  IMAD.IADD R0, R2, 0x1, -R9 ;  /* 0x0000000102007824 */ /* 0x000fe200078e0a09 */
[----:B------:R-:W-:-:S02]  /*0890*/  ISETP.LT.U32.AND P0, PT, R152, 0x10, !P0 ;  /* 0x000000109800780c */ /* 0x000fc40004701070 */
[----:B------:R-:W-:Y:S01]  /*08a0*/  @P4 SHF.R.S32.HI R9, RZ, 0x1f, R152 ;  /* 0x0000001fff094819 */ /* 0x000fe20000011498 */
[----:B--2---:R-:W-:Y:S01]  /*08b0*/  IMAD.MOV R21, RZ, RZ, -R10 ;  /* 0x000000ffff157224 */ /* 0x004fe200078e0a0a */
[C---:B------:R-:W-:Y:S01]  /*08c0*/  ISETP.NE.AND P1, PT, R0.reuse, 0x3, PT ;  /* 0x000000030000780c */ /* 0x040fe20003f25270 */
[----:B------:R-:W1:Y:S02]  /*08d0*/  FENCE.VIEW.ASYNC.S ;  /* 0x00000000000073c6 */ /* 0x000e640000000000 */
[----:B-1----:R1:W2:Y:S01]  /*08e0*/  @!UP0 SYNCS.EXCH.64 URZ, [UR6+0x130], UR4 ;  /* 0x00013004063f85b2 */ /* 0x0022a20008000100 */
[----:B------:R-:W-:Y:S01]  /*08f0*/  @P4 LEA.HI R9, R9, R152, RZ, 0x2 ;  /* 0x0000009809094211 */ /* 0x000fe200078f10ff */
[----:B0-----:R-:W-:Y:S01]  /*0900*/  IMAD R2, R7, R21, R4 ;  /* 0x0000001507027224 */ /* 0x001fe200078e0204 */
[----:B------:R-:W-:Y:S02]  /*0910*/  ISETP.EQ.OR P1, PT, R0, RZ, !P1 ;  /* 0x000000ff0000720c */ /* 0x000fe40004f22670 */
[----:B------:R-:W-:-:S02]  /*0920*/  @P4 SHF.R.S32.HI R9, RZ, 0x2, R9 ;  /* 0x00000002ff094819 */ /* 0x000fc40000011409 */
[----:B------:R-:W-:Y:S02]  /*0930*/  ISETP.EQ.AND P1, PT, R5, RZ, P1 ;  /* 0x000000ff0500720c */ /* 0x000fe40000f22270 */
[----:B------:R-:W-:Y:S02]  /*0940*/  @P4 ISETP.NE.AND P5, PT, R9, R2, PT ;  /* 0x000000020900420c */ /* 0x000fe40003fa5270 */
[----:B------:R-:W-:Y:S02]  /*0950*/  ISETP.GE.U32.AND P6, PT, R6, 0x2, PT ;  /* 0x000000020600780c */ /* 0x000fe40003fc6070 */
[----:B------:R-:W-:Y:S02]  /*0960*/  SEL R2, RZ, 0x1, !P0 ;  /* 0x00000001ff027807 */ /* 0x000fe40004000000 */
[----:B------:R-:W-:Y:S01]  /*0970*/  @P4 SEL R23, RZ, 0x1, P5 ;  /* 0x00000001ff174807 */ /* 0x000fe20002800000 */
[----:B------:R1:W0:Y:S01]  /*0980*/  @!UP1 SYNCS.EXCH.64 URZ, [UR6+0x138], UR4 ;  /* 0x00013804063f95b2 */ /* 0x0002220008000100 */
[----:B------:R-:W-:Y:S01]  /*0990*/  SEL R19, RZ, 0x1, !P1 ;  /* 0x00000001ff137807 */ /* 0x000fe20004800000 */
[----:B------:R-:W-:Y:S01]  /*09a0*/  NOP ;  /* 0x0000000000007918 */ /* 0x000fe20000000000 */
[----:B------:R-:W-:-:S02]  /*09b0*/  LOP3.LUT R23, R23, R2, RZ, 0xc0, !PT ;  /* 0x0000000217177212 */ /* 0x000fc400078ec0ff */
[----:B------:R-:W-:Y:S01]  /*09c0*/  SEL R19, R19, 0x2, P6 ;  /* 0x0000000213137807 */ /* 0x000fe20003000000 */
[----:B-12---:R-:W-:Y:S06]  /*09d0*/  @!P2 BRA `(.L_x_4) ;  /* 0x000000000008a947 */ /* 0x006fec0003800000 */
[----:B0-----:R-:W-:Y:S01]  /*09e0*/  UCGABAR_ARV ;  /* 0x00000000000079c7 */ /* 0x001fe20008000000 */
[----:B------:R-:W-:Y:S05]  /*09f0*/  BRA `(.L_x_5) ;  /* 0x0000000000047947 */ /* 0x000fea0003800000 */
.L_x_4:
[----:B0-----:R-:W-:Y:S01]  /*0a00*/  NOP ;  /* 0x0000000000007918 */ /* 0x001fe20000000000 */
.L_x_5:
[----:B------:R-:W0:Y:S01]  /*0a10*/  LDC R2, c[0x0][0x65c] ;  /* 0x00019700ff027b82 */ /* 0x000e220000000800 */
[----:B------:R-:W-:Y:S02]  /*0a20*/  IMAD.U32 R8, RZ, RZ, UR8 ;  /* 0x00000008ff087e24 */ /* 0x000fe4000f8e00ff */
[----:B------:R-:W-:Y:S01]  /*0a30*/  IMAD.MOV.U32 R9, RZ, RZ, RZ ;  /* 0x000000ffff097224 */ /* 0x000fe200078e00ff */
[----:B0-----:R-:W-:-:S04]  /*0a40*/  ISETP.NE.AND P1, PT, R2, 0x1, PT ;  /* 0x000000010200780c */ /* 0x001fc80003f25270 */
[----:B------:R-:W-:-:S09]  /*0a50*/  P2R R5, PR, RZ, 0x2 ;  /* 0x00000002ff057803 */ /* 0x000fd20000000000 */
[----:B------:R-:W0:Y:S01]  /*0a60*/  @P1 LDC R17, c[0x0][0x10] ;  /* 0x00000400ff111b82 */ /* 0x000e220000000800 */
[----:B------:R-:W-:Y:S02]  /*0a70*/  @P1 IMAD.MOV.U32 R5, RZ, RZ, RZ ;  /* 0x000000ffff051224 */ /* 0x000fe400078e00ff */
[----:B------:R-:W-:-:S05]  /*0a80*/  @P1 IMAD.MOV.U32 R13, RZ, RZ, RZ ;  /* 0x000000ffff0d1224 */ /* 0x000fca00078e00ff */
[----:B------:R-:W1:Y:S01]  /*0a90*/  @!P1 LDC R11, c[0x0][0xc] ;  /* 0x00000300ff0b9b82 */ /* 0x000e620000000800 */
[----:B0-----:R-:W-:-:S04]  /*0aa0*/  @P1 IMAD.WIDE.U32 R16, R17, UR8, R4 ;  /* 0x0000000811101c25 */ /* 0x001fc8000f8e0004 */
[----:B------:R-:W-:Y:S02]  /*0ab0*/  @P1 IMAD.IADD R17, R17, 0x1, R13 ;  /* 0x0000000111111824 */ /* 0x000fe400078e020d */
[----:B-1----:R-:W-:-:S04]  /*0ac0*/  @!P1 IMAD.WIDE.U32 R8, R4, R11, R8 ;  /* 0x0000000b04089225 */ /* 0x002fc800078e0008 */
[----:B------:R-:W-:Y:S02]  /*0ad0*/  @!P1 IMAD.MOV.U32 R16, RZ, RZ, R8 ;  /* 0x000000ffff109224 */ /* 0x000fe400078e0008 */
[----:B------:R-:W-:Y:S01]  /*0ae0*/  @!P1 IMAD.MOV.U32 R17, RZ, RZ, R9 ;  /* 0x000000ffff119224 */ /* 0x000fe200078e0009 */
[----:B------:R-:W-:Y:S06]  /*0af0*/  @!P2 BRA `(.L_x_6) ;  /* 0x00000000000ca947 */ /* 0x000fec0003800000 */
[----:B------:R-:W-:Y:S01]  /*0b00*/  UCGABAR_WAIT ;  /* 0x0000000000007dc7 */ /* 0x000fe20008000000 */
[----:B------:R-:W-:Y:S01]  /*0b10*/  CCTL.IVALL ;  /* 0x00000000ff00798f */ /* 0x000fe20002000000 */
[----:B------:R-:W-:Y:S05]  /*0b20*/  BRA `(.L_x_7) ;  /* 0x0000000000047947 */ /* 0x000fea0003800000 */
.L_x_6:
[----:B------:R-:W-:Y:S06]  /*0b30*/  BAR.SYNC.DEFER_BLOCKING 0x0 ;  /* 0x0000000000007b1d */ /* 0x000fec0000010000 */
.L_x_7:
[----:B------:R-:W-:Y:S05]  /*0b40*/  @!P3 BRA `(.L_x_8) ;  /* 0x0000007c00dcb947 */ /* 0x000fea0003800000 */
[----:B------:R-:W-:-:S13]  /*0b50*/  ISETP.GT.U32.AND P0, PT, R6, 0x1, PT ;  /* 0x000000010600780c */ /* 0x000fda0003f04070 */
[----:B------:R-:W-:Y:S05]  /*0b60*/  @P0 EXIT ;  /* 0x000000000000094d */ /* 0x000fea0003800000 */
[----:B------:R-:W-:Y:S01]  /*0b70*/  ULDC.64 UR4, c[0x0][0x650] ;  /* 0x0001940000047ab9 */ /* 0x000fe20000000a00 */
[----:B------:R-:W-:Y:S01]  /*0b80*/  PRMT R0, RZ, 0x7610, R0 ;  /* 0x00007610ff007816 */ /* 0x000fe20000000000 */
[----:B------:R-:W-:Y:S01]  /*0b90*/  IMAD.MOV.U32 R154, RZ, RZ, -0x1 ;  /* 0xffffffffff9a7424 */ /* 0x000fe200078e00ff */
[----:B------:R-:W-:Y:S01]  /*0ba0*/  ISETP.GE.U32.AND P0, PT, R16, UR4, PT ;  /* 0x0000000410007c0c */ /* 0x000fe2000bf06070 */
[----:B------:R-:W-:Y:S02]  /*0bb0*/  IMAD.MOV.U32 R153, RZ, RZ, -0x1 ;  /* 0xffffffffff997424 */ /* 0x000fe400078e00ff */
[----:B------:R-:W-:Y:S01]  /*0bc0*/  IMAD.MOV.U32 R22, RZ, RZ, -0x1 ;  /* 0xffffffffff167424 */ /* 0x000fe200078e00ff */
[----:B------:R-:W-:-:S13]  /*0bd0*/  ISETP.GE.U32.AND.EX P0, PT, R17, UR5, PT, P0 ;  /* 0x0000000511007c0c */ /* 0x000fda000bf06100 */
[----:B------:R-:W-:Y:S05]  /*0be0*/  @P0 BRA `(.L_x_9) ;  /* 0x00000004002c0947 */ /* 0x000fea0003800000 */
[----:B------:R-:W0:Y:S01]  /*0bf0*/  LDC.64 R24, c[0x0][0x628] ;  /* 0x00018a00ff187b82 */ /* 0x000e220000000a00 */
[----:B------:R-:W-:Y:S02]  /*0c00*/  IMAD.MOV.U32 R8, RZ, RZ, R16 ;  /* 0x000000ffff087224 */ /* 0x000fe400078e0010 */
[----:B------:R-:W-:-:S05]  /*0c10*/  IMAD.MOV.U32 R9, RZ, RZ, R17 ;  /* 0x000000ffff097224 */ /* 0x000fca00078e0011 */
[----:B------:R-:W1:Y:S08]  /*0c20*/  LDC R0, c[0x0][0x630] ;  /* 0x00018c00ff007b82 */ /* 0x000e700000000800 */
[----:B------:R-:W2:Y:S01]  /*0c30*/  LDC.64 R26, c[0x0][0x620] ;  /* 0x00018800ff1a7b82 */ /* 0x000ea20000000a00 */
[----:B0-----:R-:W-:-:S04]  /*0c40*/  ISETP.NE.U32.AND P0, PT, R24, RZ, PT ;  /* 0x000000ff1800720c */ /* 0x001fc80003f05070 */
[----:B------:R-:W-:-:S13]  /*0c50*/  ISETP.NE.AND.EX P0, PT, R25, RZ, PT, P0 ;  /* 0x000000ff1900720c */ /* 0x000fda0003f05300 */
[----:B-12---:R-:W-:Y:S05]  /*0c60*/  @!P0 BRA `(.L_x_10) ;  /* 0x0000000000288947 */ /* 0x006fea0003800000 */
[----:B------:R-:W0:Y:S02]  /*0c70*/  LDC R13, c[0x0][0x634] ;  /* 0x00018d00ff0d7b82 */ /* 0x000e240000000800 */
[----:B0-----:R-:W-:-:S05]  /*0c80*/  IADD3 R13, P0, R16, R13, RZ ;  /* 0x0000000d100d7210 */ /* 0x001fca0007f1e0ff */
[----:B------:R-:W-:-:S04]  /*0c90*/  IMAD.X R15, RZ, RZ, R17, P0 ;  /* 0x000000ffff0f7224 */ /* 0x000fc800000e0611 */
[----:B------:R-:W-:-:S04]  /*0ca0*/  IMAD.WIDE.U32 R8, R15, R24, RZ ;  /* 0x000000180f087225 */ /* 0x000fc800078e00ff */
[----:B------:R-:W-:-:S04]  /*0cb0*/  IMAD.WIDE.U32 R10, P0, R13, R25, R8 ;  /* 0x000000190d0a7225 */ /* 0x000fc80007800008 */
[----:B------:R-:W-:-:S04]  /*0cc0*/  IMAD.WIDE.U32 R8, R13, R24, RZ ;  /* 0x000000180d087225 */ /* 0x000fc800078e00ff */
[----:B------:R-:W-:Y:S01]  /*0cd0*/  IMAD.X R13, RZ, RZ, RZ, P0 ;  /* 0x000000ffff0d7224 */ /* 0x000fe200000e06ff */
[----:B------:R-:W-:Y:S01]  /*0ce0*/  IADD3 RZ, P0, R9, R10, RZ ;  /* 0x0000000a09ff7210 */ /* 0x000fe20007f1e0ff */
[----:B------:R-:W-:-:S04]  /*0cf0*/  IMAD.MOV.U32 R12, RZ, RZ, R11 ;  /* 0x000000ffff0c7224 */ /* 0x000fc800078e000b */
[----:B------:R-:W-:-:S08]  /*0d00*/  IMAD.WIDE.U32.X R8, R15, R25, R12, P0 ;  /* 0x000000190f087225 */ /* 0x000fd000000e040c */
.L_x_10:
[----:B------:R-:W0:Y:S01]  /*0d10*/  LDC.64 R24, c[0x0][0x640] ;  /* 0x00019000ff187b82 */ /* 0x000e220000000a00 */
[-CC-:B------:R-:W-:Y:S01]  /*0d20*/  SHF.R.U64 R28, R8, R0.reuse, R9.reuse ;  /* 0x00000000081c7219 */ /* 0x180fe20000001209 */
[----:B------:R-:W-:Y:S01]  /*0d30*/  IMAD R30, R7, R21, R4 ;  /* 0x00000015071e7224 */ /* 0x000fe200078e0204 */
[----:B------:R-:W-:Y:S01]  /*0d40*/  SHF.R.U32.HI R0, RZ, R0, R9 ;  /* 0x00000000ff007219 */ /* 0x000fe20000011609 */
[----:B------:R-:W-:Y:S01]  /*0d50*/  IMAD.MOV.U32 R21, RZ, RZ, 0x1 ;  /* 0x00000001ff157424 */ /* 0x000fe200078e00ff */
[----:B------:R-:W-:-:S03]  /*0d60*/  IADD3 R5, P0, RZ, -R28, RZ ;  /* 0x8000001cff057210 */ /* 0x000fc60007f1e0ff */
[----:B------:R-:W1:Y:S02]  /*0d70*/  LDC R6, c[0x0][0x618] ;  /* 0x00018600ff067b82 */ /* 0x000e640000000800 */
[----:B------:R-:W-:-:S04]  /*0d80*/  IMAD.X R9, RZ, RZ, ~R0, P0 ;  /* 0x000000ffff097224 */ /* 0x000fc800000e0e00 */
[-C--:B------:R-:W-:Y:S02]  /*0d90*/  IMAD R0, R9, R26.reuse, RZ ;  /* 0x0000001a09007224 */ /* 0x080fe400078e02ff */
[----:B------:R-:W2:Y:S01]  /*0da0*/  LDC R11, c[0x0][0x608] ;  /* 0x00018200ff0b7b82 */ /* 0x000ea20000000800 */
[----:B------:R-:W-:-:S04]  /*0db0*/  IMAD.WIDE.U32 R8, R5, R26, R16 ;  /* 0x0000001a05087225 */ /* 0x000fc800078e0010 */
[----:B------:R-:W-:-:S03]  /*0dc0*/  IMAD R5, R5, R27, R0 ;  /* 0x0000001b05057224 */ /* 0x000fc600078e0200 */
[----:B------:R-:W3:Y:S01]  /*0dd0*/  LDC R12, c[0x0][0x658] ;  /* 0x00019600ff0c7b82 */ /* 0x000ee20000000800 */
[----:B0-----:R-:W-:Y:S01]  /*0de0*/  ISETP.NE.U32.AND P0, PT, R24, RZ, PT ;  /* 0x000000ff1800720c */ /* 0x001fe20003f05070 */
[----:B------:R-:W-:Y:S02]  /*0df0*/  IMAD.IADD R5, R9, 0x1, R5 ;  /* 0x0000000109057824 */ /* 0x000fe400078e0205 */
[----:B------:R-:W-:Y:S01]  /*0e00*/  IMAD.MOV.U32 R9, RZ, RZ, -0x1 ;  /* 0xffffffffff097424 */ /* 0x000fe200078e00ff */
[----:B------:R-:W-:-:S03]  /*0e10*/  ISETP.NE.AND.EX P0, PT, R25, RZ, PT, P0 ;  /* 0x000000ff1900720c */ /* 0x000fc60003f05300 */
[----:B------:R-:W0:Y:S01]  /*0e20*/  LDC R15, c[0x0][0x600] ;  /* 0x00018000ff0f7b82 */ /* 0x000e220000000800 */
[-CC-:B-1----:R-:W-:Y:S02]  /*0e30*/  SHF.R.U64 R13, R8, R6.reuse, R5.reuse ;  /* 0x00000006080d7219 */ /* 0x182fe40000001205 */
[----:B------:R-:W-:-:S05]  /*0e40*/  SHF.R.U32.HI R0, RZ, R6, R5 ;  /* 0x00000006ff007219 */ /* 0x000fca0000011605 */
[----:B------:R-:W1:Y:S01]  /*0e50*/  LDC R14, c[0x0][0x648] ;  /* 0x00019200ff0e7b82 */ /* 0x000e620000000800 */
[-CC-:B--2---:R-:W-:Y:S02]  /*0e60*/  SHF.R.U64 R27, R13, R11.reuse, R0.reuse ;  /* 0x0000000b0d1b7219 */ /* 0x184fe40000001200 */
[----:B------:R-:W-:-:S05]  /*0e70*/  SHF.R.U32.HI R5, RZ, R11, R0 ;  /* 0x0000000bff057219 */ /* 0x000fca0000011600 */
[----:B------:R-:W2:Y:S01]  /*0e80*/  LDC R20, c[0x0][0x638] ;  /* 0x00018e00ff147b82 */ /* 0x000ea20000000800 */
[-CC-:B---3--:R-:W-:Y:S02]  /*0e90*/  SHF.R.U64 R26, R27, R12.reuse, R5.reuse ;  /* 0x0000000c1b1a7219 */ /* 0x188fe40000001205 */
[-C--:B------:R-:W-:Y:S02]  /*0ea0*/  SHF.L.U32 R0, R9, R12.reuse, RZ ;  /* 0x0000000c09007219 */ /* 0x080fe400000006ff */
[----:B------:R-:W-:Y:S01]  /*0eb0*/  SHF.R.U32.HI R5, RZ, R12, R5 ;  /* 0x0000000cff057219 */ /* 0x000fe20000011605 */
[----:B------:R-:W-:Y:S01]  /*0ec0*/  IMAD.MOV.U32 R4, RZ, RZ, R26 ;  /* 0x000000ffff047224 */ /* 0x000fe200078e001a */
[----:B------:R-:W-:Y:S01]  /*0ed0*/  LOP3.LUT R10, RZ, R0, RZ, 0x33, !PT ;  /* 0x00000000ff0a7212 */ /* 0x000fe200078e33ff */
[----:B------:R-:W3:Y:S01]  /*0ee0*/  LDC R22, c[0x0][0x610] ;  /* 0x00018400ff167b82 */ /* 0x000ee20000000800 */
[----:B------:R-:W-:Y:S05]  /*0ef0*/  @!P0 BRA `(.L_x_11) ;  /* 0x0000000000288947 */ /* 0x000fea0003800000 */
[----:B------:R-:W4:Y:S02]  /*0f00*/  LDC R9, c[0x0][0x64c] ;  /* 0x00019300ff097b82 */ /* 0x000f240000000800 */
[----:B----4-:R-:W-:-:S05]  /*0f10*/  IADD3 R9, P0, R26, R9, RZ ;  /* 0x000000091a097210 */ /* 0x010fca0007f1e0ff */
        /* <DEDUP_REMOVED lines=8> */
.L_x_11:
[----:B-1----:R-:W-:Y:S01]  /*0fa0*/  SHF.R.U64 R4, R4, R14, R5 ;  /* 0x0000000e04047219 */ /* 0x002fe20000001205 */
[----:B0-----:R-:W-:Y:S01]  /*0fb0*/  VIADD R6, R15, 0xffffffff ;  /* 0xffffffff0f067836 */ /* 0x001fe20000000000 */
[----:B------:R-:W-:Y:S02]  /*0fc0*/  SHF.L.U32 R0, R21, R12, RZ ;  /* 0x0000000c15007219 */ /* 0x000fe400000006ff */
[----:B------:R-:W-:Y:S01]  /*0fd0*/  LOP3.LUT R5, R27, R10, RZ, 0xc0, !PT ;  /* 0x0000000a1b057212 */ /* 0x000fe200078ec0ff */
[----:B------:R-:W-:Y:S01]  /*0fe0*/  IMAD.MOV R7, RZ, RZ, -R4 ;  /* 0x000000ffff077224 */ /* 0x000fe200078e0a04 */
[----:B------:R-:W-:Y:S02]  /*0ff0*/  SEL R3, R3, R30, !P1 ;  /* 0x0000001e03037207 */ /* 0x000fe40004800000 */
[----:B------:R-:W-:Y:S01]  /*1000*/  LOP3.LUT R6, R13, R6, RZ, 0xc0, !PT ;  /* 0x000000060d067212 */ /* 0x000fe200078ec0ff */
[----:B------:R-:W-:Y:S02]  /*1010*/  IMAD R4, R0, R4, R5 ;  /* 0x0000000400047224 */ /* 0x000fe400078e0205 */
[----:B--2---:R-:W-:-:S02]  /*1020*/  IMAD R0, R7, R20, R26 ;  /* 0x0000001407007224 */ /* 0x004fc400078e021a */
[----:B---3--:R-:W-:Y:S02]  /*1030*/  IMAD R3, R4, R22, R3 ;  /* 0x0000001604037224 */ /* 0x008fe400078e0203 */
[----:B------:R-:W-:Y:S02]  /*1040*/  IMAD R154, R0, R15, R6 ;  /* 0x0000000f009a7224 */ /* 0x000fe400078e0206 */
[----:B------:R-:W-:Y:S02]  /*1050*/  IMAD.MOV.U32 R4, RZ, RZ, 0x1 ;  /* 0x00000001ff047424 */ /* 0x000fe400078e00ff */
[----:B------:R-:W-:Y:S01]  /*1060*/  IMAD.MOV.U32 R22, RZ, RZ, R28 ;  /* 0x000000ffff167224 */ /* 0x000fe200078e001c */
[----:B------:R-:W-:Y:S02]  /*1070*/  SEL R153, R154, R3, !P1 ;  /* 0x000000039a997207 */ /* 0x000fe40004800000 */
[----:B------:R-:W-:Y:S02]  /*1080*/  PRMT R0, R4, 0x7610, R0 ;  /* 0x0000761004007816 */ /* 0x000fe40000000000 */
[----:B------:R-:W-:-:S07]  /*1090*/  SEL R154, R3, R154, !P1 ;  /* 0x0000009a039a7207 */ /* 0x000fce0004800000 */
.L_x_9:
[----:B------:R-:W-:-:S08]  /*10a0*/  NOP ;  /* 0x0000000000007918 */ /* 0x000fd00000000000 */
[----:B------:R-:W0:Y:S02]  /*10b0*/  USETMAXREG.TRY_ALLOC.CTAPOOL UP0, 0xe8 ;  /* 0x000000e8000079c8 */ /* 0x000e240008000600 */
[----:B0-----:R-:W-:-:S13]  /*10c0*/  PLOP3.LUT P0, PT, PT, PT, UP0, 0x80, 0x0 ;  /* 0x000000000000781c */ /* 0x001fda0003f0f008 */
[----:B------:R-:W-:Y:S05]  /*10d0*/  @!P0 BRA `(.L_x_9) ;  /* 0xfffffffc00f08947 */ /* 0x000fea000383ffff */
[----:B------:R-:W-:Y:S01]  /*10e0*/  ULDC.64 UR4, c[0x0][0x598] ;  /* 0x0001660000047ab9 */ /* 0x000fe20000000a00 */
[----:B------:R-:W-:Y:S01]  /*10f0*/  ULDC.64 UR36, c[0x0][0x208] ;  /* 0x0000820000247ab9 */ /* 0x000fe20000000a00 */
[----:B------:R-:W-:-:S04]  /*1100*/  ISETP.NE.U32.AND P0, PT, RZ, UR4, PT ;  /* 0x00000004ff007c0c */ /* 0x000fc8000bf05070 */
[----:B------:R-:W-:-:S13]  /*1110*/  ISETP.NE.AND.EX P0, PT, RZ, UR5, PT, P0 ;  /* 0x00000005ff007c0c */ /* 0x000fda000bf05300 */
[----:B------:R-:W-:Y:S05]  /*1120*/  @!P0 BRA `(.L_x_12) ;  /* 0x00000000001c8947 */ /* 0x000fea0003800000 */
[----:B------:R-:W0:Y:S02]  /*1130*/  LDC.64 R4, c[0x0][0x598] ;  /* 0x00016600ff047b82 */ /* 0x000e240000000a00 */
[----:B0-----:R-:W2:Y:S02]  /*1140*/  LDG.E.64 R4, desc[UR36][R4.64] ;  /* 0x0000002404047981 */ /* 0x001ea4000c1e1b00 */
[----:B--2---:R-:W-:-:S04]  /*1150*/  ISETP.NE.U32.AND P0, PT, R4, RZ, PT ;  /* 0x000000ff0400720c */ /* 0x004fc80003f05070 */
[----:B------:R-:W-:-:S13]  /*1160*/  ISETP.NE.AND.EX P0, PT, R5, RZ, PT, P0 ;  /* 0x000000ff0500720c */ /* 0x000fda0003f05300 */
[----:B------:R-:W-:Y:S05]  /*1170*/  @!P0 BRA `(.L_x_12) ;  /* 0x0000000000088947 */ /* 0x000fea0003800000 */
[----:B------:R0:W5:Y:S01]  /*1180*/  LD.E R155, desc[UR36][R4.64] ;  /* 0x00000024049b7980 */ /* 0x000162000c101900 */
[----:B------:R-:W-:Y:S05]  /*1190*/  BRA `(.L_x_13) ;  /* 0x0000000000247947 */ /* 0x000fea0003800000 */
.L_x_12:
[----:B------:R-:W-:Y:S02]  /*11a0*/  ULDC.64 UR4, c[0x0][0x588] ;  /* 0x0001620000047ab9 */ /* 0x000fe40000000a00 */
[----:B------:R-:W-:-:S04]  /*11b0*/  ISETP.NE.U32.AND P0, PT, RZ, UR4, PT ;  /* 0x00000004ff007c0c */ /* 0x000fc8000bf05070 */
[----:B------:R-:W-:-:S13]  /*11c0*/  ISETP.NE.AND.EX P0, PT, RZ, UR5, PT, P0 ;  /* 0x00000005ff007c0c */ /* 0x000fda000bf05300 */
[----:B------:R-:W-:Y:S05]  /*11d0*/  @!P0 BRA `(.L_x_14) ;  /* 0x00000000000c8947 */ /* 0x000fea0003800000 */
[----:B------:R-:W0:Y:S02]  /*11e0*/  LDC.64 R4, c[0x0][0x588] ;  /* 0x00016200ff047b82 */ /* 0x000e240000000a00 */
[----:B0-----:R1:W5:Y:S01]  /*11f0*/  LDG.E R155, desc[UR36][R4.64] ;  /* 0x00000024049b7981 */ /* 0x001362000c1e1900 */
[----:B------:R-:W-:Y:S05]  /*1200*/  BRA `(.L_x_13) ;  /* 0x0000000000087947 */ /* 0x000fea0003800000 */
.L_x_14:
[----:B------:R-:W-:Y:S02]  /*1210*/  ULDC UR4, c[0x0][0x580] ;  /* 0x0001600000047ab9 */ /* 0x000fe40000000800 */
[----:B------:R-:W-:-:S07]  /*1220*/  IMAD.U32 R155, RZ, RZ, UR4 ;  /* 0x00000004ff9b7e24 */ /* 0x000fce000f8e00ff */
.L_x_13:
[----:B------:R-:W-:Y:S02]  /*1230*/  ULDC.64 UR4, c[0x0][0x5a0] ;  /* 0x0001680000047ab9 */ /* 0x000fe40000000a00 */
[----:B------:R-:W-:-:S04]  /*1240*/  ISETP.NE.U32.AND P0, PT, RZ, UR4, PT ;  /* 0x00000004ff007c0c */ /* 0x000fc8000bf05070 */
[----:B------:R-:W-:-:S13]  /*1250*/  ISETP.NE.AND.EX P0, PT, RZ, UR5, PT, P0 ;  /* 0x00000005ff007c0c */ /* 0x000fda000bf05300 */
[----:B------:R-:W-:Y:S05]  /*1260*/  @!P0 BRA `(.L_x_15) ;  /* 0x00000000001c8947 */ /* 0x000fea0003800000 */
[----:B01----:R-:W0:Y:S02]  /*1270*/  LDC.64 R4, c[0x0][0x5a0] ;  /* 0x00016800ff047b82 */ /* 0x003e240000000a00 */
[----:B0-----:R-:W2:Y:S02]  /*1280*/  LDG.E.64 R4, desc[UR36][R4.64] ;  /* 0x0000002404047981 */ /* 0x001ea4000c1e1b00 */
[----:B--2---:R-:W-:-:S04]  /*1290*/  ISETP.NE.U32.AND P0, PT, R4, RZ, PT ;  /* 0x000000ff0400720c */ /* 0x004fc80003f05070 */
[----:B------:R-:W-:-:S13]  /*12a0*/  ISETP.NE.AND.EX P0, PT, R5, RZ, PT, P0 ;  /* 0x000000ff0500720c */ /* 0x000fda0003f05300 */
[----:B------:R-:W-:Y:S05]  /*12b0*/  @!P0 BRA `(.L_x_15) ;  /* 0x0000000000088947 */ /* 0x000fea0003800000 */
[----:B------:R0:W5:Y:S01]  /*12c0*/  LD.E R156, desc[UR36][R4.64] ;  /* 0x00000024049c7980 */ /* 0x000162000c101900 */
[----:B------:R-:W-:Y:S05]  /*12d0*/  BRA `(.L_x_16) ;  /* 0x0000000000247947 */ /* 0x000fea0003800000 */
.L_x_15:
[----:B------:R-:W-:Y:S02]  /*12e0*/  ULDC.64 UR4, c[0x0][0x590] ;  /* 0x0001640000047ab9 */ /* 0x000fe40000000a00 */
[----:B------:R-:W-:-:S04]  /*12f0*/  ISETP.NE.U32.AND P0, PT, RZ, UR4, PT ;  /* 0x00000004ff007c0c */ /* 0x000fc8000bf05070 */
[----:B------:R-:W-:-:S13]  /*1300*/  ISETP.NE.AND.EX P0, PT, RZ, UR5, PT, P0 ;  /* 0x00000005ff007c0c */ /* 0x000fda000bf05300 */
[----:B------:R-:W-:Y:S05]  /*1310*/  @!P0 BRA `(.L_x_17) ;  /* 0x00000000000c8947 */ /* 0x000fea0003800000 */
[----:B------:R-:W2:Y:S02]  /*1320*/  LDC.64 R156, c[0x0][0x590] ;  /* 0x00016400ff9c7b82 */ /* 0x000ea40000000a00 */
[----:B--2---:R2:W5:Y:S01]  /*1330*/  LDG.E R156, desc[UR36][R156.64] ;  /* 0x000000249c9c7981 */ /* 0x004562000c1e1900 */
[----:B------:R-:W-:Y:S05]  /*1340*/  BRA `(.L_x_16) ;  /* 0x0000000000087947 */ /* 0x000fea0003800000 */
.L_x_17:
[----:B------:R-:W-:Y:S02]  /*1350*/  ULDC UR4, c[0x0][0x584] ;  /* 0x0001610000047ab9 */ /* 0x000fe40000000800 */
[----:B------:R-:W-:-:S07]  /*1360*/  IMAD.U32 R156, RZ, RZ, UR4 ;  /* 0x00000004ff9c7e24 */ /* 0x000fce000f8e00ff */
.L_x_16:
[----:B------:R-:W-:-:S13]  /*1370*/  LOP3.LUT P0, RZ, R0, 0xff, RZ, 0xc0, !PT ;  /* 0x000000ff00ff7812 */ /* 0x000fda000780c0ff */
[----:B------:R-:W-:Y:S05]  /*1380*/  @!P0 EXIT ;  /* 0x000000000000894d */ /* 0x000fea0003800000 */
[----:B------:R-:W-:Y:S01]  /*1390*/  ULDC UR4, c[0x0][0x28c] ;  /* 0x0000a30000047ab9 */ /* 0x000fe20000000800 */
[----:B------:R-:W-:Y:S01]  /*13a0*/  UMOV UR38, URZ ;  /* 0x0000003f00267c82 */ /* 0x000fe20008000000 */
[----:B------:R-:W-:Y:S01]  /*13b0*/  UIADD3 UR4, UR4, 0x1f, URZ ;  /* 0x0000001f04047890 */ /* 0x000fe2000fffe03f */
[----:B------:R-:W-:-:S03]  /*13c0*/  UMOV UR39, URZ ;  /* 0x0000003f00277c82 */ /* 0x000fc60008000000 */
[----:B------:R-:W-:-:S04]  /*13d0*/  USHF.R.S32.HI UR5, URZ, 0x1f, UR4 ;  /* 0x0000001f3f057899 */ /* 0x000fc80008011404 */
[----:B------:R-:W-:-:S04]  /*13e0*/  ULEA.HI UR5, UR5, UR4, URZ, 0x5 ;  /* 0x0000000405057291 */ /* 0x000fc8000f8f283f */
[----:B------:R-:W-:-:S12]  /*13f0*/  USHF.R.S32.HI UR40, URZ, 0x5, UR5 ;  /* 0x000000053f287899 */ /* 0x000fd80008011405 */
.L_x_297:
[----:B------:R-:W-:Y:S01]  /*1400*/  LOP3.LUT R0, R18, 0x80, RZ, 0xc0, !PT ;  /* 0x0000008012007812 */ /* 0x000fe200078ec0ff */
[----:B------:R-:W3:Y:S01]  /*1410*/  S2UR UR7, SR_CgaCtaId ;  /* 0x00000000000779c3 */ /* 0x000ee20000008800 */
[----:B------:R-:W-:Y:S02]  /*1420*/  UMOV UR6, 0x400 ;  /* 0x0000040000067882 */ /* 0x000fe40000000000 */
[----:B------:R-:W-:-:S06]  /*1430*/  SHF.R.U32.HI R0, RZ, 0x7, R0 ;  /* 0x00000007ff007819 */ /* 0x000fcc0000011600 */
[----:B----4-:R-:W4:Y:S01]  /*1440*/  SHFL.IDX PT, R0, R0, RZ, 0x1f ;  /* 0x00001fff00007589 */ /* 0x010f2200000e0000 */
[----:B---3--:R-:W-:Y:S01]  /*1450*/  ULEA UR6, UR7, UR6, 0x18 ;  /* 0x0000000607067291 */ /* 0x008fe2000f8ec03f */
[----:B----4-:R-:W-:-:S13]  /*1460*/  R2UR UR4, R0 ;  /* 0x00000000000472ca */ /* 0x010fda00000e0000 */
[----:B------:R-:W-:-:S04]  /*1470*/  ULEA.HI UR5, UR4, UR4, URZ, 0x1 ;  /* 0x0000000404057291 */ /* 0x000fc8000f8f083f */
[----:B------:R-:W-:-:S04]  /*1480*/  ULOP3.LUT UR5, UR5, 0x1ffffe, URZ, 0xc0, !UPT ;  /* 0x001ffffe05057892 */ /* 0x000fc8000f8ec03f */
[----:B------:R-:W-:-:S03]  /*1490*/  UIADD3 UR5, UR4, -UR5, URZ ;  /* 0x8000000504057290 */ /* 0x000fc6000fffe03f */
[----:B------:R-:W-:Y:S01]  /*14a0*/  ULDC UR4, c[0x0][0x28c] ;  /* 0x0000a30000047ab9 */ /* 0x000fe20000000800 */
[----:B------:R-:W-:Y:S01]  /*14b0*/  ULEA UR5, UR5, UR6, 0xb ;  /* 0x0000000605057291 */ /* 0x000fe2000f8e583f */
[----:B------:R-:W-:-:S03]  /*14c0*/  ISETP.LT.AND P0, PT, RZ, UR4, PT ;  /* 0x00000004ff007c0c */ /* 0x000fc6000bf01270 */
[----:B------:R-:W-:-:S04]  /*14d0*/  UIADD3 UR5, UR5, 0x200, URZ ;  /* 0x0000020005057890 */ /* 0x000fc8000fffe03f */
[----:B------:R-:W-:-:S04]  /*14e0*/  USHF.R.U32.HI UR5, URZ, 0x4, UR5 ;  /* 0x000000043f057899 */ /* 0x000fc80008011605 */
[----:B------:R-:W-:-:S04]  /*14f0*/  ULOP3.LUT UR5, UR5, 0x3fff, URZ, 0xc0, !UPT ;  /* 0x00003fff05057892 */ /* 0x000fc8000f8ec03f */
[----:B------:R-:W-:Y:S01]  /*1500*/  ULOP3.LUT UR41, UR5, 0x10000, URZ, 0xfc, !UPT ;  /* 0x0001000005297892 */ /* 0x000fe2000f8efc3f */
[----:B01----:R-:W-:Y:S11]  /*1510*/  @P0 BRA `(.L_x_18) ;  /* 0x0000000000400947 */ /* 0x003ff60003800000 */
[----:B------:R-:W-:Y:S01]  /*1520*/  MOV R0, 0x0 ;  /* 0x0000000000007802 */ /* 0x000fe20000000f00 */
[----:B------:R-:W-:Y:S01]  /*1530*/  ULDC.64 UR4, c[0x4][0x68] ;  /* 0x01001a0000047ab9 */ /* 0x000fe20000000a00 */
[----:B------:R-:W-:Y:S01]  /*1540*/  ULDC.64 UR6, c[0x4][0x8] ;  /* 0x0100020000067ab9 */ /* 0x000fe20000000a00 */
[----:B01----:R-:W-:Y:S01]  /*1550*/  IMAD.U32 R4, RZ, RZ, UR4 ;  /* 0x00000004ff047e24 */ /* 0x003fe2000f8e00ff */
[----:B------:R0:W1:Y:S01]  /*1560*/  LDC.64 R14, c[0x4][R0] ;  /* 0x01000000000e7b82 */ /* 0x0000620000000a00 */
[----:B------:R-:W-:Y:S01]  /*1570*/  IMAD.U32 R5, RZ, RZ, UR5 ;  /* 0x00000005ff057e24 */ /* 0x000fe2000f8e00ff */
[----:B------:R-:W-:Y:S01]  /*1580*/  ULDC.64 UR4, c[0x4][0x70] ;  /* 0x01001c0000047ab9 */ /* 0x000fe20000000a00 */
[----:B------:R-:W-:Y:S02]  /*1590*/  IMAD.U32 R10, RZ, RZ, UR6 ;  /* 0x00000006ff0a7e24 */ /* 0x000fe4000f8e00ff */
[----:B------:R-:W-:Y:S02]  /*15a0*/  IMAD.U32 R6, RZ, RZ, UR4 ;  /* 0x00000004ff067e24 */ /* 0x000fe4000f8e00ff */
[----:B------:R-:W-:-:S02]  /*15b0*/  IMAD.U32 R7, RZ, RZ, UR5 ;  /* 0x00000005ff077e24 */ /* 0x000fc4000f8e00ff */
[----:B------:R-:W-:Y:S02]  /*15c0*/  IMAD.U32 R11, RZ, RZ, UR7 ;  /* 0x00000007ff0b7e24 */ /* 0x000fe4000f8e00ff */
[----:B------:R-:W-:Y:S02]  /*15d0*/  IMAD.MOV.U32 R8, RZ, RZ, 0x1e1 ;  /* 0x000001e1ff087424 */ /* 0x000fe400078e00ff */
[----:B------:R-:W-:Y:S02]  /*15e0*/  IMAD.MOV.U32 R12, RZ, RZ, 0x1 ;  /* 0x00000001ff0c7424 */ /* 0x000fe400078e00ff */
[----:B0-----:R-:W-:-:S07]  /*15f0*/  IMAD.MOV.U32 R13, RZ, RZ, RZ ;  /* 0x000000ffff0d7224 */ /* 0x001fce00078e00ff */
[----:B------:R-:W-:-:S07]  /*1600*/  LEPC R20, `(.L_x_18) ;  /* 0x000000001014794e */ /* 0x000fce0000000000 */
[----:B-12--5:R-:W-:Y:S05]  /*1610*/  CALL.ABS.NOINC R14 ;  /* 0x000000000e007343 */ /* 0x026fea0003c00000 */
.L_x_18:
[----:B------:R-:W-:-:S04]  /*1620*/  LOP3.LUT R0, R19, 0x1, RZ, 0xfc, !PT ;  /* 0x0000000113007812 */ /* 0x000fc800078efcff */
[----:B------:R-:W-:-:S13]  /*1630*/  ISETP.NE.AND P0, PT, R0, 0x3, PT ;  /* 0x000000030000780c */ /* 0x000fda0003f05270 */
[----:B------:R-:W-:Y:S05]  /*1640*/  @!P0 BRA `(.L_x_19) ;  /* 0x0000000000048947 */ /* 0x000fea0003800000 */
[----:B------:R-:W-:Y:S01]  /*1650*/  BPT.TRAP 0x1 ;  /* 0x000000040000795c */ /* 0x000fe20000300000 */
.L_x_19:
[----:B------:R-:W3:Y:S01]  /*1660*/  S2UR UR5, SR_CgaCtaId ;  /* 0x00000000000579c3 */ /* 0x000ee20000008800 */
[----:B------:R-:W-:Y:S01]  /*1670*/  UMOV UR4, 0x400 ;  /* 0x0000040000047882 */ /* 0x000fe20000000000 */
[----:B------:R-:W-:Y:S02]  /*1680*/  IMAD.U32 R0, RZ, RZ, UR38 ;  /* 0x00000026ff007e24 */ /* 0x000fe4000f8e00ff */
[----:B------:R-:W-:-:S03]  /*1690*/  IMAD.U32 R3, RZ, RZ, UR39 ;  /* 0x00000027ff037e24 */ /* 0x000fc6000f8e00ff */
[----:B------:R-:W-:Y:S01]  /*16a0*/  SHF.L.U32 R0, R0, 0x1f, RZ ;  /* 0x0000001f00007819 */ /* 0x000fe200000006ff */
[----:B---3--:R-:W-:-:S06]  /*16b0*/  ULEA UR4, UR5, UR4, 0x18 ;  /* 0x0000000405047291 */ /* 0x008fcc000f8ec03f */
[----:B------:R-:W-:-:S04]  /*16c0*/  IMAD.U32 R6, RZ, RZ, UR4 ;  /* 0x00000004ff067e24 */ /* 0x000fc8000f8e00ff */
[----:B------:R-:W-:-:S04]  /*16d0*/  IMAD R3, R3, 0x8, R6 ;  /* 0x0000000803037824 */ /* 0x000fc800078e0206 */
[----:B------:R3:W4:Y:S01]  /*16e0*/  SYNCS.PHASECHK.TRANS64.TRYWAIT P1, [R3+URZ], R0 ;  /* 0x00000000030075a7 */ /* 0x000722000802017f */
[----:B------:R-:W-:Y:S05]  /*16f0*/  @!P0 BRA `(.L_x_20) ;  /* 0x0000000000048947 */ /* 0x000fea0003800000 */
[----:B------:R-:W-:Y:S01]  /*1700*/  BPT.TRAP 0x1 ;  /* 0x000000040000795c */ /* 0x000fe20000300000 */
.L_x_20:
[----:B----4-:R-:W-:Y:S05]  /*1710*/  @P1 BRA `(.L_x_21) ;  /* 0x0000000000081947 */ /* 0x010fea0003800000 */
[----:B------:R-:W4:Y:S02]  /*1720*/  SYNCS.PHASECHK.TRANS64.TRYWAIT P1, [R3+URZ], R0 ;  /* 0x00000000030075a7 */ /* 0x000f24000802017f */
[----:B----4-:R-:W-:Y:S05]  /*1730*/  @!P1 BRA `(.L_x_22) ;  /* 0x00000090008c9947 */ /* 0x010fea0003800000 */
.L_x_21:
[----:B------:R-:W-:-:S04]  /*1740*/  UISETP.LT.AND UP0, UPT, UR40, 0x1, UPT ;  /* 0x000000012800788c */ /* 0x000fc8000bf01270 */
[----:B------:R-:W-:-:S06]  /*1750*/  USEL UR4, UR40, 0x1, UP0 ;  /* 0x0000000128047887 */ /* 0x000fcc0008000000 */
[----:B---34-:R-:W-:Y:S01]  /*1760*/  IMAD.U32 R0, RZ, RZ, UR4 ;  /* 0x00000004ff007e24 */ /* 0x018fe2000f8e00ff */
[----:B------:R-:W-:Y:S05]  /*1770*/  WARPSYNC.ALL ;  /* 0x0000000000007948 */ /* 0x000fea0003800000 */
[----:B------:R-:W-:-:S04]  /*1780*/  IADD3 R0, -R0, UR40, RZ ;  /* 0x0000002800007c10 */ /* 0x000fc8000fffe1ff */
[----:B------:R-:W-:Y:S02]  /*1790*/  ISETP.GE.AND P1, PT, R0, 0x1, PT ;  /* 0x000000010000780c */ /* 0x000fe40003f26270 */
[----:B------:R-:W-:Y:S01]  /*17a0*/  R2UR UR4, R6 ;  /* 0x00000000060472ca */ /* 0x000fe200000e0000 */
[----:B------:R-:W-:Y:S01]  /*17b0*/  WARPGROUP.ARRIVE ;  /* 0x00000000000079c5 */ /* 0x000fe20000000000 */
[----:B------:R-:W-:Y:S01]  /*17c0*/  UMOV UR5, 0xc0000010 ;  /* 0xc000001000057882 */ /* 0x000fe20000000000 */
[----:B------:R-:W-:-:S10]  /*17d0*/  UMOV UR7, 0xc0000010 ;  /* 0xc000001000077882 */ /* 0x000fd40000000000 */
[----:B------:R-:W-:-:S04]  /*17e0*/  UIADD3 UR4, UR4, 0x24200, URZ ;  /* 0x0002420004047890 */ /* 0x000fc8000fffe03f */
[----:B------:R-:W-:-:S04]  /*17f0*/  USHF.R.U32.HI UR4, URZ, 0x4, UR4 ;  /* 0x000000043f047899 */ /* 0x000fc80008011604 */
[----:B------:R-:W-:-:S04]  /*1800*/  ULOP3.LUT UR4, UR4, 0x3fff, URZ, 0xc0, !UPT ;  /* 0x00003fff04047892 */ /* 0x000fc8000f8ec03f */
[----:B------:R-:W-:Y:S02]  /*1810*/  ULOP3.LUT UR9, UR4, 0x10000, URZ, 0xfc, !UPT ;  /* 0x0001000004097892 */ /* 0x000fe4000f8efc3f */
[----:B------:R-:W-:Y:S02]  /*1820*/  ULEA UR4, UR39, UR41, 0x9 ;  /* 0x0000002927047291 */ /* 0x000fe4000f8e483f */
[----:B------:R-:W-:-:S09]  /*1830*/  ULEA UR6, UR39, UR9, 0x8 ;  /* 0x0000000927067291 */ /* 0x000fd2000f8e403f */
[----:B------:R-:W-:Y:S01]  /*1840*/  IGMMA.64x128x32.S8.S8 R88, gdesc[UR4], RZ, !UPT, gsb0 ;  /* 0x03600000045879f1 */ /* 0x000fe2000c0410ff */
[----:B------:R-:W-:Y:S01]  /*1850*/  UIADD3 UR4, UR4, 0x100, URZ ;  /* 0x0000010004047890 */ /* 0x000fe2000fffe03f */
[----:B------:R-:W-:Y:S01]  /*1860*/  UMOV UR5, 0xc0000010 ;  /* 0xc000001000057882 */ /* 0x000fe20000000000 */
[----:B------:R-:W-:Y:S02]  /*1870*/  WARPGROUP.DEPBAR.LE gsb0, 0x0 ;  /* 0x00008000000079c5 */ /* 0x000fe40000010000 */
[----:B------:R-:W-:-:S06]  /*1880*/  WARPGROUP.ARRIVE ;  /* 0x00000000000079c5 */ /* 0x000fcc0000000000 */
[----:B------:R-:W-:Y:S03]  /*1890*/  IGMMA.64x128x32.S8.S8 R24, gdesc[UR4], RZ, !UPT, gsb0 ;  /* 0x03600000041879f1 */ /* 0x000fe6000c0410ff */
[----:B------:R-:W-:Y:S02]  /*18a0*/  WARPGROUP.DEPBAR.LE gsb0, 0x0 ;  /* 0x00008000000079c5 */ /* 0x000fe40000010000 */
[----:B------:R-:W-:Y:S05]  /*18b0*/  @!P1 BRA `(.L_x_23) ;  /* 0x0000000000dc9947 */ /* 0x000fea0003800000 */
[----:B------:R-:W-:Y:S02]  /*18c0*/  UIADD3 UR4, UR39, 0x1, URZ ;  /* 0x0000000127047890 */ /* 0x000fe4000fffe03f */
[----:B------:R-:W-:Y:S02]  /*18d0*/  IMAD.U32 R3, RZ, RZ, UR39 ;  /* 0x00000027ff037e24 */ /* 0x000fe4000f8e00ff */
[----:B------:R-:W-:-:S04]  /*18e0*/  UISETP.NE.AND UP0, UPT, UR4, 0x12, UPT ;  /* 0x000000120400788c */ /* 0x000fc8000bf05270 */
[----:B------:R-:W-:Y:S02]  /*18f0*/  USEL UR5, URZ, 0x1, UP0 ;  /* 0x000000013f057887 */ /* 0x000fe40008000000 */
[----:B------:R-:W-:Y:S02]  /*1900*/  USEL UR8, UR4, URZ, UP0 ;  /* 0x0000003f04087287 */ /* 0x000fe40008000000 */
[----:B------:R-:W-:-:S06]  /*1910*/  ULOP3.LUT UR5, UR38, UR5, URZ, 0x3c, !UPT ;  /* 0x0000000526057292 */ /* 0x000fcc000f8e3c3f */
[----:B------:R-:W-:-:S07]  /*1920*/  IMAD.U32 R7, RZ, RZ, UR5 ;  /* 0x00000005ff077e24 */ /* 0x000fce000f8e00ff */
.L_x_30:
[----:B------:R-:W-:Y:S05]  /*1930*/  @!P0 BRA `(.L_x_24) ;  /* 0x0000000000048947 */ /* 0x000fea0003800000 */
[----:B------:R-:W-:Y:S01]  /*1940*/  BPT.TRAP 0x1 ;  /* 0x000000040000795c */ /* 0x000fe20000300000 */
.L_x_24:
[----:B------:R-:W3:Y:S01]  /*1950*/  S2UR UR5, SR_CgaCtaId ;  /* 0x00000000000579c3 */ /* 0x000ee20000008800 */
[----:B------:R-:W-:Y:S01]  /*1960*/  UMOV UR4, 0x400 ;  /* 0x0000040000047882 */ /* 0x000fe20000000000 */
[----:B01----:R-:W-:Y:S01]  /*1970*/  IMAD.U32 R5, RZ, RZ, UR8 ;  /* 0x00000008ff057e24 */ /* 0x003fe2000f8e00ff */
[----:B------:R-:W-:Y:S01]  /*1980*/  SHF.L.U32 R4, R7, 0x1f, RZ ;  /* 0x0000001f07047819 */ /* 0x000fe200000006ff */
[----:B---3--:R-:W-:-:S06]  /*1990*/  ULEA UR4, UR5, UR4, 0x18 ;  /* 0x0000000405047291 */ /* 0x008fcc000f8ec03f */
[----:B------:R-:W-:-:S04]  /*19a0*/  IMAD.U32 R6, RZ, RZ, UR4 ;  /* 0x00000004ff067e24 */ /* 0x000fc8000f8e00ff */
[----:B------:R-:W-:-:S04]  /*19b0*/  IMAD R5, R5, 0x8, R6 ;  /* 0x0000000805057824 */ /* 0x000fc800078e0206 */
[----:B------:R0:W1:Y:S01]  /*19c0*/  SYNCS.PHASECHK.TRANS64.TRYWAIT P1, [R5+URZ], R4 ;  /* 0x00000004050075a7 */ /* 0x000062000802017f */
[----:B------:R-:W-:Y:S05]  /*19d0*/  @!P0 BRA `(.L_x_25) ;  /* 0x0000000000048947 */ /* 0x000fea0003800000 */
[----:B------:R-:W-:Y:S01]  /*19e0*/  BPT.TRAP 0x1 ;  /* 0x000000040000795c */ /* 0x000fe20000300000 */
.L_x_25:
[----:B-1----:R-:W-:Y:S05]  /*19f0*/  @P1 BRA `(.L_x_26) ;  /* 0x0000000000081947 */ /* 0x002fea0003800000 */
[----:B------:R-:W1:Y:S02]  /*1a00*/  SYNCS.PHASECHK.TRANS64.TRYWAIT P1, [R5+URZ], R4 ;  /* 0x00000004050075a7 */ /* 0x000e64000802017f */
[----:B-1----:R-:W-:Y:S05]  /*1a10*/  @!P1 BRA `(.L_x_27) ;  /* 0x0000008c00e89947 */ /* 0x002fea0003800000 */
.L_x_26:
[----:B------:R-:W-:Y:S01]  /*1a20*/  ULEA UR4, UR8, UR41, 0x9 ;  /* 0x0000002908047291 */ /* 0x000fe2000f8e483f */
[----:B------:R-:W-:Y:S01]  /*1a30*/  WARPGROUP.ARRIVE ;  /* 0x00000000000079c5 */ /* 0x000fe20000000000 */
[----:B------:R-:W-:Y:S01]  /*1a40*/  ULEA UR6, UR8, UR9, 0x8 ;  /* 0x0000000908067291 */ /* 0x000fe2000f8e403f */
[----:B------:R-:W-:Y:S01]  /*1a50*/  UMOV UR5, 0xc0000010 ;  /* 0xc000001000057882 */ /* 0x000fe20000000000 */
[----:B------:R-:W-:-:S07]  /*1a60*/  UMOV UR7, 0xc0000010 ;  /* 0xc000001000077882 */ /* 0x000fce0000000000 */
[----:B------:R-:W-:Y:S01]  /*1a70*/  IGMMA.64x128x32.S8.S8 R88, gdesc[UR4], R88, gsb0 ;  /* 0x03600000045879f1 */ /* 0x000fe20008041058 */
[----:B------:R-:W-:Y:S01]  /*1a80*/  UIADD3 UR4, UR4, 0x100, URZ ;  /* 0x0000010004047890 */ /* 0x000fe2000fffe03f */
[----:B------:R-:W-:Y:S01]  /*1a90*/  UMOV UR5, 0xc0000010 ;  /* 0xc000001000057882 */ /* 0x000fe20000000000 */
[----:B------:R-:W-:Y:S02]  /*1aa0*/  WARPGROUP.DEPBAR.LE gsb0, 0x0 ;  /* 0x00008000000079c5 */ /* 0x000fe40000010000 */
[----:B------:R-:W-:-:S06]  /*1ab0*/  WARPGROUP.ARRIVE ;  /* 0x00000000000079c5 */ /* 0x000fcc0000000000 */
[----:B------:R-:W-:Y:S03]  /*1ac0*/  IGMMA.64x128x32.S8.S8 R24, gdesc[UR4], R24, gsb0 ;  /* 0x03600000041879f1 */ /* 0x000fe60008041018 */
[----:B------:R-:W-:Y:S02]  /*1ad0*/  WARPGROUP.DEPBAR.LE gsb0, 0x0 ;  /* 0x00008000000079c5 */ /* 0x000fe40000010000 */
[----:B------:R-:W-:Y:S05]  /*1ae0*/  @!P0 BRA `(.L_x_28) ;  /* 0x0000000000048947 */ /* 0x000fea0003800000 */
[----:B------:R-:W-:Y:S01]  /*1af0*/  BPT.TRAP 0x1 ;  /* 0x000000040000795c */ /* 0x000fe20000300000 */
.L_x_28:
[----:B------:R-:W-:-:S13]  /*1b00*/  ISETP.NE.AND P1, PT, R23, RZ, PT ;  /* 0x000000ff1700720c */ /* 0x000fda0003f25270 */
[----:B01----:R-:W-:-:S04]  /*1b10*/  @P1 IMAD R4, R3, 0x8, R6 ;  /* 0x0000000803041824 */ /* 0x003fc800078e0206 */
[----:B------:R-:W-:-:S05]  /*1b20*/  @P1 VIADD R5, R4, 0x90 ;  /* 0x0000009004051836 */ /* 0x000fca0000000000 */
[----:B------:R-:W-:-:S04]  /*1b30*/  @P1 PRMT R5, R152, 0x654, R5 ;  /* 0x0000065498051816 */ /* 0x000fc80000000005 */
[----:B------:R0:W-:Y:S01]  /*1b40*/  @P1 SYNCS.ARRIVE.TRANS64.RED.A1T0 RZ, [R5+URZ], RZ ;  /* 0x000000ff05ff19a7 */ /* 0x0001e2000810043f */
[----:B------:R-:W-:-:S13]  /*1b50*/  ISETP.GT.U32.AND P1, PT, R19, 0x1, PT ;  /* 0x000000011300780c */ /* 0x000fda0003f24070 */
[----:B0-----:R-:W-:Y:S05]  /*1b60*/  @P1 BRA `(.L_x_29) ;  /* 0x0000000000041947 */ /* 0x001fea0003800000 */
[----:B------:R-:W-:Y:S01]  /*1b70*/  BPT.TRAP 0x1 ;  /* 0x000000040000795c */ /* 0x000fe20000300000 */
.L_x_29:
[----:B------:R-:W-:Y:S01]  /*1b80*/  UIADD3 UR8, UR8, 0x1, URZ ;  /* 0x0000000108087890 */ /* 0x000fe2000fffe03f */
[C---:B------:R-:W-:Y:S01]  /*1b90*/  ISETP.GT.AND P2, PT, R0.reuse, 0x1, PT ;  /* 0x000000010000780c */ /* 0x040fe20003f44270 */
[----:B------:R-:W-:Y:S02]  /*1ba0*/  VIADD R3, R3, 0x1 ;  /* 0x0000000103037836 */ /* 0x000fe40000000000 */
[----:B------:R-:W-:Y:S01]  /*1bb0*/  UISETP.NE.AND UP0, UPT, UR8, 0x12, UPT ;  /* 0x000000120800788c */ /* 0x000fe2000bf05270 */
[----:B------:R-:W-:Y:S02]  /*1bc0*/  VIADD R0, R0, 0xffffffff ;  /* 0xffffffff00007836 */ /* 0x000fe40000000000 */
[C---:B------:R-:W-:Y:S01]  /*1bd0*/  ISETP.NE.AND P1, PT, R3.reuse, 0x12, PT ;  /* 0x000000120300780c */ /* 0x040fe20003f25270 */
[----:B------:R-:W-:Y:S02]  /*1be0*/  USEL UR4, URZ, 0x1, UP0 ;  /* 0x000000013f047887 */ /* 0x000fe40008000000 */
[----:B------:R-:W-:Y:S01]  /*1bf0*/  USEL UR8, UR8, URZ, UP0 ;  /* 0x0000003f08087287 */ /* 0x000fe20008000000 */
[----:B------:R-:W-:-:S03]  /*1c00*/  SEL R3, R3, RZ, P1 ;  /* 0x000000ff03037207 */ /* 0x000fc60000800000 */
[----:B------:R-:W-:Y:S01]  /*1c10*/  LOP3.LUT R7, R7, UR4, RZ, 0x3c, !PT ;  /* 0x0000000407077c12 */ /* 0x000fe2000f8e3cff */
[----:B------:R-:W-:Y:S07]  /*1c20*/  @P2 BRA `(.L_x_30) ;  /* 0xfffffffc00402947 */ /* 0x000fee000383ffff */
.L_x_23:
[----:B------:R-:W3:Y:S02]  /*1c30*/  LDC R0, c[0x0][0x28c] ;  /* 0x0000a300ff007b82 */ /* 0x000ee40000000800 */
[----:B---3--:R-:W-:-:S13]  /*1c40*/  ISETP.GE.AND P1, PT, R0, 0x1, PT ;  /* 0x000000010000780c */ /* 0x008fda0003f26270 */
[----:B------:R-:W-:Y:S05]  /*1c50*/  @!P1 BRA `(.L_x_31) ;  /* 0x0000000000509947 */ /* 0x000fea0003800000 */
[----:B------:R-:W-:Y:S05]  /*1c60*/  @!P0 BRA `(.L_x_32) ;  /* 0x0000000000048947 */ /* 0x000fea0003800000 */
[----:B------:R-:W-:Y:S01]  /*1c70*/  BPT.TRAP 0x1 ;  /* 0x000000040000795c */ /* 0x000fe20000300000 */
.L_x_32:
[----:B------:R-:W-:Y:S01]  /*1c80*/  ISETP.NE.AND P0, PT, R23, RZ, PT ;  /* 0x000000ff1700720c */ /* 0x000fe20003f05270 */
[----:B------:R-:W-:Y:S01]  /*1c90*/  BSSY B0, `(.L_x_33) ;  /* 0x000000e000007945 */ /* 0x000fe20003800000 */
[----:B------:R-:W-:-:S11]  /*1ca0*/  ISETP.GT.U32.AND P1, PT, R19, 0x1, PT ;  /* 0x000000011300780c */ /* 0x000fd60003f24070 */
[----:B------:R-:W-:Y:S05]  /*1cb0*/  @!P0 BRA `(.L_x_34) ;  /* 0x00000000002c8947 */ /* 0x000fea0003800000 */
[----:B------:R-:W-:-:S04]  /*1cc0*/  UISETP.LT.AND UP0, UPT, UR40, 0x1, UPT ;  /* 0x000000012800788c */ /* 0x000fc8000bf01270 */
[----:B------:R-:W-:-:S04]  /*1cd0*/  USEL UR6, UR40, 0x1, UP0 ;  /* 0x0000000128067887 */ /* 0x000fc80008000000 */
[----:B------:R-:W-:-:S04]  /*1ce0*/  UIADD3 UR6, UR39, UR40, -UR6 ;  /* 0x0000002827067290 */ /* 0x000fc8000fffe806 */
[----:B------:R-:W-:-:S04]  /*1cf0*/  UIMAD.WIDE.U32 UR4, UR6, 0x38e38e39, URZ ;  /* 0x38e38e39060478a5 */ /* 0x000fc8000f8e003f */
[----:B------:R-:W-:-:S04]  /*1d00*/  USHF.R.U32.HI UR4, URZ, 0x2, UR5 ;  /* 0x000000023f047899 */ /* 0x000fc80008011605 */
[----:B------:R-:W-:-:S06]  /*1d10*/  UIMAD UR6, UR4, -0x12, UR6 ;  /* 0xffffffee040678a4 */ /* 0x000fcc000f8e0206 */
[----:B------:R-:W-:-:S04]  /*1d20*/  IMAD.U32 R3, RZ, RZ, UR6 ;  /* 0x00000006ff037e24 */ /* 0x000fc8000f8e00ff */
[----:B------:R-:W-:-:S04]  /*1d30*/  IMAD R0, R3, 0x8, R6 ;  /* 0x0000000803007824 */ /* 0x000fc800078e0206 */
[----:B------:R-:W-:-:S05]  /*1d40*/  VIADD R3, R0, 0x90 ;  /* 0x0000009000037836 */ /* 0x000fca0000000000 */
[----:B------:R-:W-:-:S04]  /*1d50*/  PRMT R3, R152, 0x654, R3 ;  /* 0x0000065498037816 */ /* 0x000fc80000000003 */
[----:B------:R3:W-:Y:S03]  /*1d60*/  SYNCS.ARRIVE.TRANS64.RED.A1T0 RZ, [R3+URZ], RZ ;  /* 0x000000ff03ff79a7 */ /* 0x0007e6000810043f */
.L_x_34:
[----:B------:R-:W-:Y:S05]  /*1d70*/  BSYNC B0 ;  /* 0x0000000000007941 */ /* 0x000fea0003800000 */
.L_x_33:
[----:B------:R-:W-:Y:S05]  /*1d80*/  @P1 BRA `(.L_x_31) ;  /* 0x0000000000041947 */ /* 0x000fea0003800000 */
[----:B------:R-:W-:Y:S01]  /*1d90*/  BPT.TRAP 0x1 ;  /* 0x000000040000795c */ /* 0x000fe20000300000 */
.L_x_31:
[----:B------:R-:W4:Y:S01]  /*1da0*/  LDC R6, c[0x0][0x288] ;  /* 0x0000a200ff067b82 */ /* 0x000f220000000800 */
[----:B------:R-:W-:Y:S01]  /*1db0*/  IMAD.SHL.U32 R9, R153, 0x80, RZ ;  /* 0x0000008099097824 */ /* 0x000fe200078e00ff */
[--C-:B------:R-:W-:Y:S01]  /*1dc0*/  SHF.R.U32.HI R0, RZ, 0x2, R18.reuse ;  /* 0x00000002ff007819 */ /* 0x100fe20000011612 */
[----:B------:R-:W-:Y:S01]  /*1dd0*/  UIADD3 UR39, UR40, UR39, URZ ;  /* 0x0000002728277290 */ /* 0x000fe2000fffe03f */
[----:B01----:R-:W-:Y:S01]  /*1de0*/  SHF.R.U32.HI R5, RZ, 0x7, R18 ;  /* 0x00000007ff057819 */ /* 0x003fe20000011612 */
[----:B------:R-:W-:Y:S01]  /*1df0*/  IMAD.SHL.U32 R11, R154, 0x100, RZ ;  /* 0x000001009a0b7824 */ /* 0x000fe200078e00ff */
[----:B------:R-:W-:Y:S01]  /*1e00*/  LOP3.LUT R4, R18, 0x60, RZ, 0xc0, !PT ;  /* 0x0000006012047812 */ /* 0x000fe200078ec0ff */
[----:B------:R-:W-:Y:S01]  /*1e10*/  UISETP.GT.U32.AND UP0, UPT, UR39, 0x11, UPT ;  /* 0x000000112700788c */ /* 0x000fe2000bf04070 */
[----:B---3--:R-:W-:Y:S01]  /*1e20*/  LOP3.LUT R3, R0, 0x7, RZ, 0xc0, !PT ;  /* 0x0000000700037812 */ /* 0x008fe200078ec0ff */
[----:B------:R-:W-:Y:S01]  /*1e30*/  IMAD.SHL.U32 R14, R18, 0x2, RZ ;  /* 0x00000002120e7824 */ /* 0x000fe200078e00ff */
[----:B------:R-:W-:Y:S01]  /*1e40*/  LOP3.LUT R0, R5, 0x1, RZ, 0xc0, !PT ;  /* 0x0000000105007812 */ /* 0x000fe200078ec0ff */
[----:B------:R-:W-:Y:S01]  /*1e50*/  ULDC UR7, c[0x0][0x284] ;  /* 0x0000a10000077ab9 */ /* 0x000fe20000000800 */
[----:B------:R-:W-:Y:S01]  /*1e60*/  SHF.R.U32.HI R8, RZ, 0x1, R4 ;  /* 0x00000001ff087819 */ /* 0x000fe20000011604 */
[----:B------:R-:W-:Y:S01]  /*1e70*/  UISETP.LT.U32.AND UP0, UPT, UR40, 0x12, UP0 ;  /* 0x000000122800788c */ /* 0x000fe20008701070 */
[----:B------:R-:W-:Y:S01]  /*1e80*/  SHF.R.S32.HI R162, RZ, 0x1f, R22 ;  /* 0x0000001fffa27819 */ /* 0x000fe20000011416 */
[----:B------:R-:W-:Y:S01]  /*1e90*/  UISETP.GE.U32.AND UP1, UPT, UR40, 0x12, UPT ;  /* 0x000000122800788c */ /* 0x000fe2000bf26070 */
[----:B------:R-:W-:Y:S01]  /*1ea0*/  IMAD.SHL.U32 R10, R0, 0x40, RZ ;  /* 0x00000040000a7824 */ /* 0x000fe200078e00ff */
[----:B------:R-:W-:Y:S01]  /*1eb0*/  IADD3 R5, RZ, -R8, -R3 ;  /* 0x80000008ff057210 */ /* 0x000fe20007ffe803 */
[----:B------:R-:W-:Y:S01]  /*1ec0*/  ULDC.64 UR8, c[0x0][0x5d0] ;  /* 0x0001740000087ab9 */ /* 0x000fe20000000a00 */
[C---:B------:R-:W-:Y:S01]  /*1ed0*/  LOP3.LUT R14, R9.reuse, 0x6, R14, 0xf8, !PT ;  /* 0x00000006090e7812 */ /* 0x040fe200078ef80e */
[----:B------:R-:W-:Y:S01]  /*1ee0*/  UIMAD.WIDE.U32 UR4, UR39, 0x38e38e39, URZ ;  /* 0x38e38e39270478a5 */ /* 0x000fe2000f8e003f */
[----:B------:R-:W-:Y:S01]  /*1ef0*/  LOP3.LUT R4, R18, 0x3, RZ, 0xc0, !PT ;  /* 0x0000000312047812 */ /* 0x000fe200078ec0ff */
[----:B------:R-:W-:Y:S01]  /*1f00*/  USEL UR6, URZ, 0x1, !UP0 ;  /* 0x000000013f067887 */ /* 0x000fe2000c000000 */
[----:B------:R-:W-:Y:S01]  /*1f10*/  IMAD R7, R162, UR8, RZ ;  /* 0x00000008a2077c24 */ /* 0x000fe2000f8e02ff */
[----:B----4-:R-:W-:Y:S01]  /*1f20*/  ISETP.GE.AND P0, PT, R9, R6, PT ;  /* 0x000000060900720c */ /* 0x010fe20003f06270 */
[----:B------:R-:W-:Y:S01]  /*1f30*/  IMAD R0, R0, -0x40, R5 ;  /* 0xffffffc000007824 */ /* 0x000fe200078e0205 */
[----:B------:R-:W-:Y:S01]  /*1f40*/  SHF.R.S32.HI R15, RZ, 0x1f, R14 ;  /* 0x0000001fff0f7819 */ /* 0x000fe2000001140e */
[----:B------:R-:W-:Y:S01]  /*1f50*/  USHF.R.U32.HI UR4, URZ, 0x2, UR5 ;  /* 0x000000023f047899 */ /* 0x000fe20008011605 */
[C---:B------:R-:W-:Y:S01]  /*1f60*/  ISETP.GE.OR P0, PT, R11.reuse, UR7, P0 ;  /* 0x000000070b007c0c */ /* 0x040fe20008706670 */
[----:B------:R-:W-:Y:S01]  /*1f70*/  ULOP3.LUT UR38, UR38, UR6, URZ, 0x3c, !UPT ;  /* 0x0000000626267292 */ /* 0x000fe2000f8e3c3f */
[----:B------:R-:W-:Y:S01]  /*1f80*/  LOP3.LUT R3, R10, 0x40, R3, 0xe2, !PT ;  /* 0x000000400a037812 */ /* 0x000fe200078ee203 */
[----:B------:R-:W-:Y:S01]  /*1f90*/  IMAD R10, R4, -0x2, R6 ;  /* 0xfffffffe040a7824 */ /* 0x000fe200078e0206 */
[----:B------:R-:W-:Y:S01]  /*1fa0*/  UIMAD UR39, UR4, -0x12, UR39 ;  /* 0xffffffee042778a4 */ /* 0x000fe2000f8e0227 */
[----:B------:R-:W-:Y:S01]  /*1fb0*/  IMAD.WIDE R4, R154, 0x100, RZ ;  /* 0x000001009a047825 */ /* 0x000fe200078e02ff */
[----:B------:R-:W-:Y:S01]  /*1fc0*/  @UP1 ULOP3.LUT UR38, UR38, 0x1, UR4, 0x78, !UPT ;  /* 0x0000000126261892 */ /* 0x000fe2000f8e7804 */
[----:B------:R-:W-:-:S02]  /*1fd0*/  IADD3 R0, -R11, UR7, R0 ;  /* 0x000000070b007c10 */ /* 0x000fc4000fffe100 */
[----:B------:R-:W-:Y:S01]  /*1fe0*/  IMAD R13, R22, UR9, R7 ;  /* 0x00000009160d7c24 */ /* 0x000fe2000f8e0207 */
[----:B------:R-:W-:Y:S01]  /*1ff0*/  LOP3.LUT R153, R4, R3, R8, 0xfe, !PT ;  /* 0x0000000304997212 */ /* 0x000fe200078efe08 */
[----:B------:R-:W-:-:S04]  /*2000*/  IMAD.WIDE.U32 R6, R22, UR8, R14 ;  /* 0x0000000816067c25 */ /* 0x000fc8000f8e000e */
[----:B------:R-:W-:Y:S02]  /*2010*/  IMAD.IADD R7, R7, 0x1, R13 ;  /* 0x0000000107077824 */ /* 0x000fe400078e020d */
[----:B------:R-:W-:Y:S02]  /*2020*/  IMAD.IADD R3, R10, 0x1, -R9 ;  /* 0x000000010a037824 */ /* 0x000fe400078e0a09 */
[----:B------:R-:W-:Y:S01]  /*2030*/  IMAD.MOV.U32 R154, RZ, RZ, -0x1 ;  /* 0xffffffffff9a7424 */ /* 0x000fe200078e00ff */
[----:B------:R-:W-:Y:S06]  /*2040*/  @P0 BRA `(.L_x_35) ;  /* 0x0000006000f40947 */ /* 0x000fec0003800000 */
[----:B------:R-:W0:Y:S01]  /*2050*/  LDC.64 R20, c[0x0][0x5c8] ;  /* 0x00017200ff147b82 */ /* 0x000e220000000a00 */
[----:B------:R-:W-:Y:S01]  /*2060*/  ULDC.64 UR4, c[0x0][0x5c0] ;  /* 0x0001700000047ab9 */ /* 0x000fe20000000a00 */
[----:B------:R-:W-:Y:S01]  /*2070*/  BSSY B0, `(.L_x_35) ;  /* 0x000063a000007945 */ /* 0x000fe20003800000 */
[-C--:B0-----:R-:W-:Y:S01]  /*2080*/  IMAD R8, R5, R20.reuse, RZ ;  /* 0x0000001405087224 */ /* 0x081fe200078e02ff */
[----:B------:R-:W-:Y:S01]  /*2090*/  SHF.L.U64.HI R13, R20, 0x3, R21 ;  /* 0x00000003140d7819 */ /* 0x000fe20000010215 */
[----:B------:R-:W-:-:S04]  /*20a0*/  IMAD.WIDE.U32 R6, R153, R20, R6 ;  /* 0x0000001499067225 */ /* 0x000fc800078e0006 */
[----:B------:R-:W-:Y:S01]  /*20b0*/  IMAD R9, R153, R21, R8 ;  /* 0x0000001599097224 */ /* 0x000fe200078e0208 */
[----:B------:R-:W-:Y:S01]  /*20c0*/  IADD3 R160, P0, R6, UR4, RZ ;  /* 0x0000000406a07c10 */ /* 0x000fe2000ff1e0ff */
[C---:B------:R-:W-:Y:S02]  /*20d0*/  IMAD.SHL.U32 R11, R20.reuse, 0x8, RZ ;  /* 0x00000008140b7824 */ /* 0x040fe400078e00ff */
[----:B------:R-:W-:Y:S01]  /*20e0*/  IMAD.IADD R9, R7, 0x1, R9 ;  /* 0x0000000107097824 */ /* 0x000fe200078e0209 */
[-C--:B------:R-:W-:Y:S02]  /*20f0*/  LEA R6, P2, R20, R160.reuse, 0x7 ;  /* 0x000000a014067211 */ /* 0x080fe400078438ff */
[----:B------:R-:W-:Y:S02]  /*2100*/  IADD3 R8, P1, R11, R160, RZ ;  /* 0x000000a00b087210 */ /* 0x000fe40007f3e0ff */
[----:B------:R-:W-:Y:S02]  /*2110*/  IADD3.X R161, R9, UR5, RZ, P0, !PT ;  /* 0x0000000509a17c10 */ /* 0x000fe400087fe4ff */
[----:B-----5:R-:W-:-:S02]  /*2120*/  ISETP.NE.AND P0, PT, R156, RZ, PT ;  /* 0x000000ff9c00720c */ /* 0x020fc40003f05270 */
[----:B------:R-:W-:Y:S01]  /*2130*/  LEA.HI.X R7, R20, R161, R21, 0x7, P2 ;  /* 0x000000a114077211 */ /* 0x000fe200010f3c15 */
[----:B------:R-:W-:Y:S01]  /*2140*/  IMAD.X R9, R13, 0x1, R161, P1 ;  /* 0x000000010d097824 */ /* 0x000fe200008e06a1 */
[----:B------:R-:W-:-:S05]  /*2150*/  IADD3 R10, P2, R11, R6, RZ ;  /* 0x000000060b0a7210 */ /* 0x000fca0007f5e0ff */
[----:B------:R-:W-:-:S04]  /*2160*/  IMAD.X R11, R13, 0x1, R7, P2 ;  /* 0x000000010d0b7824 */ /* 0x000fc800010e0607 */
[----:B------:R-:W-:Y:S05]  /*2170*/  @!P0 BRA `(.L_x_36) ;  /* 0x0000004800948947 */ /* 0x000fea0003800000 */
[----:B------:R-:W0:Y:S01]  /*2180*/  LDC.64 R158, c[0x0][0x5b0] ;  /* 0x00016c00ff9e7b82 */ /* 0x000e220000000a00 */
[----:B------:R-:W-:Y:S01]  /*2190*/  ULDC.64 UR4, c[0x0][0x5b8] ;  /* 0x00016e0000047ab9 */ /* 0x000fe20000000a00 */
[----:B------:R-:W-:Y:S01]  /*21a0*/  ISETP.GE.AND P0, PT, R0, 0x1, PT ;  /* 0x000000010000780c */ /* 0x000fe20003f06270 */
[----:B------:R-:W-:Y:S01]  /*21b0*/  IMAD R21, R162, UR4, RZ ;  /* 0x00000004a2157c24 */ /* 0x000fe2000f8e02ff */
[----:B------:R-:W-:Y:S01]  /*21c0*/  BSSY B1, `(.L_x_37) ;  /* 0x0000010000017945 */ /* 0x000fe20003800000 */
[C---:B------:R-:W-:Y:S01]  /*21d0*/  IMAD.WIDE.U32 R14, R22.reuse, UR4, R14 ;  /* 0x00000004160e7c25 */ /* 0x040fe2000f8e000e */
[----:B------:R-:W-:Y:S02]  /*21e0*/  ISETP.LT.OR P3, PT, R3, 0x1, !P0 ;  /* 0x000000010300780c */ /* 0x000fe40004761670 */
[----:B------:R-:W1:Y:S01]  /*21f0*/  LDC.64 R12, c[0x0][0x5a8] ;  /* 0x00016a00ff0c7b82 */ /* 0x000e620000000a00 */
[----:B------:R-:W-:Y:S02]  /*2200*/  IMAD R21, R22, UR5, R21 ;  /* 0x0000000516157c24 */ /* 0x000fe4000f8e0215 */
[----:B------:R-:W-:-:S02]  /*2210*/  IMAD.MOV.U32 R20, RZ, RZ, R14 ;  /* 0x000000ffff147224 */ /* 0x000fc400078e000e */
[----:B------:R-:W-:Y:S02]  /*2220*/  IMAD.IADD R21, R15, 0x1, R21 ;  /* 0x000000010f157824 */ /* 0x000fe400078e0215 */
[-C--:B0-----:R-:W-:Y:S01]  /*2230*/  IMAD R22, R5, R158.reuse, RZ ;  /* 0x0000009e05167224 */ /* 0x081fe200078e02ff */
[----:B------:R-:W-:Y:S01]  /*2240*/  SHF.L.U64.HI R165, R158, 0x3, R159 ;  /* 0x000000039ea57819 */ /* 0x000fe2000001029f */
[----:B------:R-:W-:-:S04]  /*2250*/  IMAD.WIDE.U32 R162, R153, R158, R20 ;  /* 0x0000009e99a27225 */ /* 0x000fc800078e0014 */
[----:B------:R-:W-:Y:S01]  /*2260*/  IMAD R171, R153, R159, R22 ;  /* 0x0000009f99ab7224 */ /* 0x000fe200078e0216 */
[----:B-1----:R-:W-:Y:S01]  /*2270*/  IADD3 R162, P1, R162, R12, RZ ;  /* 0x0000000ca2a27210 */ /* 0x002fe20007f3e0ff */
[----:B------:R-:W-:-:S03]  /*2280*/  IMAD.SHL.U32 R164, R158, 0x8, RZ ;  /* 0x000000089ea47824 */ /* 0x000fc600078e00ff */
[----:B------:R-:W-:Y:S01]  /*2290*/  IADD3.X R163, R13, R163, R171, P1, !PT ;  /* 0x000000a30da37210 */ /* 0x000fe20000ffe4ab */
[----:B------:R-:W-:Y:S08]  /*22a0*/  @P3 BRA `(.L_x_38) ;  /* 0x0000000000043947 */ /* 0x000ff00003800000 */
[----:B--2---:R0:W5:Y:S02]  /*22b0*/  LDG.E.U8 R157, desc[UR36][R162.64] ;  /* 0x00000024a29d7981 */ /* 0x004164000c1e1100 */
.L_x_38:
[----:B------:R-:W-:Y:S05]  /*22c0*/  BSYNC B1 ;  /* 0x0000000000017941 */ /* 0x000fea0003800000 */
.L_x_37:
[----:B-----5:R-:W-:Y:S01]  /*22d0*/  LOP3.LUT R22, R157, 0xffff, RZ, 0xc0, !PT ;  /* 0x0000ffff9d167812 */ /* 0x020fe200078ec0ff */
[----:B------:R-:W-:Y:S01]  /*22e0*/  IMAD.WIDE.U32 R166, R153, R158, R164 ;  /* 0x0000009e99a67225 */ /* 0x000fe200078e00a4 */
[----:B------:R-:W-:Y:S01]  /*22f0*/  ISETP.LT.OR P4, PT, R3, 0x2, !P0 ;  /* 0x000000020300780c */ /* 0x000fe20004781670 */
[----:B------:R-:W-:Y:S01]  /*2300*/  BSSY B1, `(.L_x_39) ;  /* 0x000000e000017945 */ /* 0x000fe20003800000 */
[----:B------:R-:W-:Y:S01]  /*2310*/  PRMT R169, R22, 0x8880, RZ ;  /* 0x0000888016a97816 */ /* 0x000fe200000000ff */
[----:B------:R-:W-:Y:S01]  /*2320*/  IMAD.IADD R167, R171, 0x1, R167 ;  /* 0x00000001aba77824 */ /* 0x000fe200078e02a7 */
[----:B------:R-:W-:Y:S02]  /*2330*/  IADD3 R166, P2, P5, R14, R12, R166 ;  /* 0x0000000c0ea67210 */ /* 0x000fe40007d5e0a6 */
[----:B------:R-:W-:Y:S01]  /*2340*/  ISETP.GE.AND P1, PT, R0, 0x9, PT ;  /* 0x000000090000780c */ /* 0x000fe20003f26270 */
[----:B------:R-:W-:Y:S01]  /*2350*/  IMAD R22, R169, R156, RZ ;  /* 0x0000009ca9167224 */ /* 0x000fe200078e02ff */
[----:B------:R-:W-:-:S02]  /*2360*/  IADD3.X R167, R21, R13, R167, P2, P5 ;  /* 0x0000000d15a77210 */ /* 0x000fc400017ea4a7 */
[----:B------:R-:W-:Y:S01]  /*2370*/  ISETP.LT.OR P2, PT, R3, 0x1, !P1 ;  /* 0x000000010300780c */ /* 0x000fe20004f41670 */
[----:B------:R-:W-:-:S05]  /*2380*/  @!P3 IMAD R169, R88, R155, R22 ;  /* 0x0000009b58a9b224 */ /* 0x000fca00078e0216 */
[----:B------:R1:W-:Y:S01]  /*2390*/  @!P3 STG.E.U8 desc[UR36][R160.64], R169 ;  /* 0x000000a9a000b986 */ /* 0x0003e2000c101124 */
[----:B------:R-:W-:Y:S06]  /*23a0*/  @P4 BRA `(.L_x_40) ;  /* 0x00000000000c4947 */ /* 0x000fec0003800000 */
[----:B--2---:R-:W1:Y:S02]  /*23b0*/  LDG.E.U8 R157, desc[UR36][R162.64+0x1] ;  /* 0x00000124a29d7981 */ /* 0x004e64000c1e1100 */
[----:B-1----:R-:W-:-:S05]  /*23c0*/  PRMT R169, R157, 0x8880, RZ ;  /* 0x000088809da97816 */ /* 0x002fca00000000ff */
[----:B------:R-:W-:-:S07]  /*23d0*/  IMAD R22, R169, R156, RZ ;  /* 0x0000009ca9167224 */ /* 0x000fce00078e02ff */
.L_x_40:
[----:B------:R-:W-:Y:S05]  /*23e0*/  BSYNC B1 ;  /* 0x0000000000017941 */ /* 0x000fea0003800000 */
.L_x_39:
[----:B------:R-:W-:Y:S01]  /*23f0*/  @!P4 IMAD R89, R89, R155, R22 ;  /* 0x0000009b5959c224 */ /* 0x000fe200078e0216 */
[----:B------:R-:W-:Y:S04]  /*2400*/  BSSY B1, `(.L_x_41) ;  /* 0x0000006000017945 */ /* 0x000fe80003800000 */
[----:B------:R3:W-:Y:S01]  /*2410*/  @!P4 STG.E.U8 desc[UR36][R160.64+0x1], R89 ;  /* 0x00000159a000c986 */ /* 0x0007e2000c101124 */
[----:B------:R-:W-:Y:S05]  /*2420*/  @P2 BRA `(.L_x_42) ;  /* 0x00000000000c2947 */ /* 0x000fea0003800000 */
[----:B--2---:R-:W3:Y:S02]  /*2430*/  LDG.E.U8 R157, desc[UR36][R166.64] ;  /* 0x00000024a69d7981 */ /* 0x004ee4000c1e1100 */
[----:B---3--:R-:W-:-:S05]  /*2440*/  PRMT R89, R157, 0x8880, RZ ;  /* 0x000088809d597816 */ /* 0x008fca00000000ff */
[----:B------:R-:W-:-:S07]  /*2450*/  IMAD R22, R89, R156, RZ ;  /* 0x0000009c59167224 */ /* 0x000fce00078e02ff */
.L_x_42:
[----:B------:R-:W-:Y:S05]  /*2460*/  BSYNC B1 ;  /* 0x0000000000017941 */ /* 0x000fea0003800000 */
.L_x_41:
[C---:B------:R-:W-:Y:S01]  /*2470*/  ISETP.LT.OR P4, PT, R3.reuse, 0x2, !P1 ;  /* 0x000000020300780c */ /* 0x040fe20004f81670 */
[----:B---3--:R-:W-:Y:S01]  /*2480*/  @!P2 IMAD R89, R90, R155, R22 ;  /* 0x0000009b5a59a224 */ /* 0x008fe200078e0216 */
[----:B------:R-:W-:Y:S01]  /*2490*/  BSSY B1, `(.L_x_43) ;  /* 0x0000009000017945 */ /* 0x000fe20003800000 */
[C---:B------:R-:W-:Y:S02]  /*24a0*/  ISETP.LT.OR P3, PT, R3.reuse, 0x9, !P0 ;  /* 0x000000090300780c */ /* 0x040fe40004761670 */
[C---:B------:R-:W-:Y:S01]  /*24b0*/  ISETP.LT.OR P5, PT, R3.reuse, 0xa, !P0 ;  /* 0x0000000a0300780c */ /* 0x040fe200047a1670 */
[----:B------:R3:W-:Y:S01]  /*24c0*/  @!P2 STG.E.U8 desc[UR36][R8.64], R89 ;  /* 0x000000590800a986 */ /* 0x0007e2000c101124 */
[----:B------:R-:W-:-:S06]  /*24d0*/  ISETP.LT.OR P2, PT, R3, 0x9, !P1 ;  /* 0x000000090300780c */ /* 0x000fcc0004f41670 */
[----:B------:R-:W-:Y:S07]  /*24e0*/  @P4 BRA `(.L_x_44) ;  /* 0x00000000000c4947 */ /* 0x000fee0003800000 */
[----:B--2---:R-:W3:Y:S02]  /*24f0*/  LDG.E.U8 R157, desc[UR36][R166.64+0x1] ;  /* 0x00000124a69d7981 */ /* 0x004ee4000c1e1100 */
[----:B---3--:R-:W-:-:S05]  /*2500*/  PRMT R89, R157, 0x8880, RZ ;  /* 0x000088809d597816 */ /* 0x008fca00000000ff */
[----:B------:R-:W-:-:S07]  /*2510*/  IMAD R22, R89, R156, RZ ;  /* 0x0000009c59167224 */ /* 0x000fce00078e02ff */
.L_x_44:
[----:B------:R-:W-:Y:S05]  /*2520*/  BSYNC B1 ;  /* 0x0000000000017941 */ /* 0x000fea0003800000 */
.L_x_43:
[----:B------:R-:W-:Y:S01]  /*2530*/  @!P4 IMAD R91, R91, R155, R22 ;  /* 0x0000009b5b5bc224 */ /* 0x000fe200078e0216 */
[----:B------:R-:W-:Y:S04]  /*2540*/  BSSY B1, `(.L_x_45) ;  /* 0x0000006000017945 */ /* 0x000fe80003800000 */
[----:B------:R4:W-:Y:S01]  /*2550*/  @!P4 STG.E.U8 desc[UR36][R8.64+0x1], R91 ;  /* 0x0000015b0800c986 */ /* 0x0009e2000c101124 */
[----:B------:R-:W-:Y:S05]  /*2560*/  @P3 BRA `(.L_x_46) ;  /* 0x00000000000c3947 */ /* 0x000fea0003800000 */
[----:B--2---:R-:W3:Y:S02]  /*2570*/  LDG.E.U8 R157, desc[UR36][R162.64+0x8] ;  /* 0x00000824a29d7981 */ /* 0x004ee4000c1e1100 */
[----:B---3--:R-:W-:-:S05]  /*2580*/  PRMT R89, R157, 0x8880, RZ ;  /* 0x000088809d597816 */ /* 0x008fca00000000ff */
[----:B------:R-:W-:-:S07]  /*2590*/  IMAD R22, R89, R156, RZ ;  /* 0x0000009c59167224 */ /* 0x000fce00078e02ff */
.L_x_46:
[----:B------:R-:W-:Y:S05]  /*25a0*/  BSYNC B1 ;  /* 0x0000000000017941 */ /* 0x000fea0003800000 */
.L_x_45:
[----:B---3--:R-:W-:Y:S01]  /*25b0*/  @!P3 IMAD R89, R92, R155, R22 ;  /* 0x0000009b5c59b224 */ /* 0x008fe200078e0216 */
[----:B------:R-:W-:Y:S04]  /*25c0*/  BSSY B1, `(.L_x_47) ;  /* 0x0000006000017945 */ /* 0x000fe80003800000 */
[----:B------:R3:W-:Y:S01]  /*25d0*/  @!P3 STG.E.U8 desc[UR36][R160.64+0x8], R89 ;  /* 0x00000859a000b986 */ /* 0x0007e2000c101124 */
[----:B------:R-:W-:Y:S05]  /*25e0*/  @P5 BRA `(.L_x_48) ;  /* 0x00000000000c5947 */ /* 0x000fea0003800000 */
[----:B--2---:R-:W3:Y:S02]  /*25f0*/  LDG.E.U8 R157, desc[UR36][R162.64+0x9] ;  /* 0x00000924a29d7981 */ /* 0x004ee4000c1e1100 */
[----:B---3--:R-:W-:-:S05]  /*2600*/  PRMT R89, R157, 0x8880, RZ ;  /* 0x000088809d597816 */ /* 0x008fca00000000ff */
[----:B------:R-:W-:-:S07]  /*2610*/  IMAD R22, R89, R156, RZ ;  /* 0x0000009c59167224 */ /* 0x000fce00078e02ff */
.L_x_48:
[----:B------:R-:W-:Y:S05]  /*2620*/  BSYNC B1 ;  /* 0x0000000000017941 */ /* 0x000fea0003800000 */
.L_x_47:
[----:B------:R-:W-:Y:S01]  /*2630*/  @!P5 IMAD R93, R93, R155, R22 ;  /* 0x0000009b5d5dd224 */ /* 0x000fe200078e0216 */
[----:B------:R-:W-:Y:S04]  /*2640*/  BSSY B1, `(.L_x_49) ;  /* 0x0000006000017945 */ /* 0x000fe80003800000 */
[----:B------:R0:W-:Y:S01]  /*2650*/  @!P5 STG.E.U8 desc[UR36][R160.64+0x9], R93 ;  /* 0x0000095da000d986 */ /* 0x0001e2000c101124 */
[----:B------:R-:W-:Y:S05]  /*2660*/  @P2 BRA `(.L_x_50) ;  /* 0x00000000000c2947 */ /* 0x000fea0003800000 */
[----:B--2---:R-:W3:Y:S02]  /*2670*/  LDG.E.U8 R157, desc[UR36][R166.64+0x8] ;  /* 0x00000824a69d7981 */ /* 0x004ee4000c1e1100 */
[----:B---3--:R-:W-:-:S05]  /*2680*/  PRMT R89, R157, 0x8880, RZ ;  /* 0x000088809d597816 */ /* 0x008fca00000000ff */
[----:B------:R-:W-:-:S07]  /*2690*/  IMAD R22, R89, R156, RZ ;  /* 0x0000009c59167224 */ /* 0x000fce00078e02ff */
.L_x_50:
[----:B------:R-:W-:Y:S05]  /*26a0*/  BSYNC B1 ;  /* 0x0000000000017941 */ /* 0x000fea0003800000 */
.L_x_49:
        /* <DEDUP_REMOVED lines=11> */
.L_x_52:
[----:B------:R-:W-:Y:S05]  /*2760*/  BSYNC B1 ;  /* 0x0000000000017941 */ /* 0x000fea0003800000 */
.L_x_51:
[----:B------:R-:W-:Y:S01]  /*2770*/  @!P4 IMAD R95, R95, R155, R22 ;  /* 0x0000009b5f5fc224 */ /* 0x000fe200078e0216 */
[----:B------:R-:W-:Y:S04]  /*2780*/  BSSY B1, `(.L_x_53) ;  /* 0x0000006000017945 */ /* 0x000fe80003800000 */
[----:B------:R0:W-:Y:S01]  /*2790*/  @!P4 STG.E.U8 desc[UR36][R8.64+0x9], R95 ;  /* 0x0000095f0800c986 */ /* 0x0001e2000c101124 */
[----:B------:R-:W-:Y:S05]  /*27a0*/  @P3 BRA `(.L_x_54) ;  /* 0x00000000000c3947 */ /* 0x000fea0003800000 */
[----:B--2---:R-:W3:Y:S02]  /*27b0*/  LDG.E.U8 R157, desc[UR36][R162.64+0x10] ;  /* 0x00001024a29d7981 */ /* 0x004ee4000c1e1100 */
[----:B---3--:R-:W-:-:S05]  /*27c0*/  PRMT R89, R157, 0x8880, RZ ;  /* 0x000088809d597816 */ /* 0x008fca00000000ff */
[----:B------:R-:W-:-:S07]  /*27d0*/  IMAD R22, R89, R156, RZ ;  /* 0x0000009c59167224 */ /* 0x000fce00078e02ff */
.L_x_54:
[----:B------:R-:W-:Y:S05]  /*27e0*/  BSYNC B1 ;  /* 0x0000000000017941 */ /* 0x000fea0003800000 */
.L_x_53:
[----:B---3--:R-:W-:Y:S01]  /*27f0*/  @!P3 IMAD R89, R96, R155, R22 ;  /* 0x0000009b6059b224 */ /* 0x008fe200078e0216 */
[----:B------:R-:W-:Y:S04]  /*2800*/  BSSY B1, `(.L_x_55) ;  /* 0x0000006000017945 */ /* 0x000fe80003800000 */
[----:B------:R3:W-:Y:S01]  /*2810*/  @!P3 STG.E.U8 desc[UR36][R160.64+0x10], R89 ;  /* 0x00001059a000b986 */ /* 0x0007e2000c101124 */
[----:B------:R-:W-:Y:S05]  /*2820*/  @P5 BRA `(.L_x_56) ;  /* 0x00000000000c5947 */ /* 0x000fea0003800000 */
[----:B--2---:R-:W3:Y:S02]  /*2830*/  LDG.E.U8 R157, desc[UR36][R162.64+0x11] ;  /* 0x00001124a29d7981 */ /* 0x004ee4000c1e1100 */
[----:B---3--:R-:W-:-:S05]  /*2840*/  PRMT R89, R157, 0x8880, RZ ;  /* 0x000088809d597816 */ /* 0x008fca00000000ff */
[----:B------:R-:W-:-:S07]  /*2850*/  IMAD R22, R89, R156, RZ ;  /* 0x0000009c59167224 */ /* 0x000fce00078e02ff */
.L_x_56:
[----:B------:R-:W-:Y:S05]  /*2860*/  BSYNC B1 ;  /* 0x0000000000017941 */ /* 0x000fea0003800000 */
.L_x_55:
[----:B------:R-:W-:Y:S01]  /*2870*/  @!P5 IMAD R97, R97, R155, R22 ;  /* 0x0000009b6161d224 */ /* 0x000fe200078e0216 */
[----:B------:R-:W-:Y:S04]  /*2880*/  BSSY B1, `(.L_x_57) ;  /* 0x0000006000017945 */ /* 0x000fe80003800000 */
[----:B------:R0:W-:Y:S01]  /*2890*/  @!P5 STG.E.U8 desc[UR36][R160.64+0x11], R97 ;  /* 0x00001161a000d986 */ /* 0x0001e2000c101124 */
[----:B------:R-:W-:Y:S05]  /*28a0*/  @P2 BRA `(.L_x_58) ;  /* 0x00000000000c2947 */ /* 0x000fea0003800000 */
[----:B--2---:R-:W3:Y:S02]  /*28b0*/  LDG.E.U8 R157, desc[UR36][R166.64+0x10] ;  /* 0x00001024a69d7981 */ /* 0x004ee4000c1e1100 */
[----:B---3--:R-:W-:-:S05]  /*28c0*/  PRMT R89, R157, 0x8880, RZ ;  /* 0x000088809d597816 */ /* 0x008fca00000000ff */
[----:B------:R-:W-:-:S07]  /*28d0*/  IMAD R22, R89, R156, RZ ;  /* 0x0000009c59167224 */ /* 0x000fce00078e02ff */
.L_x_58:
[----:B------:R-:W-:Y:S05]  /*28e0*/  BSYNC B1 ;  /* 0x0000000000017941 */ /* 0x000fea0003800000 */
.L_x_57:
        /* <DEDUP_REMOVED lines=11> */
.L_x_60:
[----:B------:R-:W-:Y:S05]  /*29a0*/  BSYNC B1 ;  /* 0x0000000000017941 */ /* 0x000fea0003800000 */
.L_x_59:
[----:B------:R-:W-:Y:S01]  /*29b0*/  @!P4 IMAD R99, R99, R155, R22 ;  /* 0x0000009b6363c224 */ /* 0x000fe200078e0216 */
[----:B------:R-:W-:Y:S04]  /*29c0*/  BSSY B1, `(.L_x_61) ;  /* 0x0000006000017945 */ /* 0x000fe80003800000 */
[----:B------:R0:W-:Y:S01]  /*29d0*/  @!P4 STG.E.U8 desc[UR36][R8.64+0x11], R99 ;  /* 0x000011630800c986 */ /* 0x0001e2000c101124 */
[----:B------:R-:W-:Y:S05]  /*29e0*/  @P3 BRA `(.L_x_62) ;  /* 0x00000000000c3947 */ /* 0x000fea0003800000 */
[----:B--2---:R-:W3:Y:S02]  /*29f0*/  LDG.E.U8 R157, desc[UR36][R162.64+0x18] ;  /* 0x00001824a29d7981 */ /* 0x004ee4000c1e1100 */
[----:B---3--:R-:W-:-:S05]  /*2a00*/  PRMT R89, R157, 0x8880, RZ ;  /* 0x000088809d597816 */ /* 0x008fca00000000ff */
[----:B------:R-:W-:-:S07]  /*2a10*/  IMAD R22, R89, R156, RZ ;  /* 0x0000009c59167224 */ /* 0x000fce00078e02ff */
.L_x_62:
[----:B------:R-:W-:Y:S05]  /*2a20*/  BSYNC B1 ;  /* 0x0000000000017941 */ /* 0x000fea0003800000 */
.L_x_61:
[----:B---3--:R-:W-:Y:S01]  /*2a30*/  @!P3 IMAD R89, R100, R155, R22 ;  /* 0x0000009b6459b224 */ /* 0x008fe200078e0216 */
[----:B------:R-:W-:Y:S04]  /*2a40*/  BSSY B1, `(.L_x_63) ;  /* 0x0000006000017945 */ /* 0x000fe80003800000 */
[----:B------:R3:W-:Y:S01]  /*2a50*/  @!P3 STG.E.U8 desc[UR36][R160.64+0x18], R89 ;  /* 0x00001859a000b986 */ /* 0x0007e2000c101124 */
[----:B------:R-:W-:Y:S05]  /*2a60*/  @P5 BRA `(.L_x_64) ;  /* 0x00000000000c5947 */ /* 0x000fea0003800000 */
[----:B--2---:R-:W3:Y:S02]  /*2a70*/  LDG.E.U8 R157, desc[UR36][R162.64+0x19] ;  /* 0x00001924a29d7981 */ /* 0x004ee4000c1e1100 */
[----:B---3--:R-:W-:-:S05]  /*2a80*/  PRMT R89, R157, 0x8880, RZ ;  /* 0x000088809d597816 */ /* 0x008fca00000000ff */
[----:B------:R-:W-:-:S07]  /*2a90*/  IMAD R22, R89, R156, RZ ;  /* 0x0000009c59167224 */ /* 0x000fce00078e02ff */
.L_x_64:
[----:B------:R-:W-:Y:S05]  /*2aa0*/  BSYNC B1 ;  /* 0x0000000000017941 */ /* 0x000fea0003800000 */
.L_x_63:
[----:B------:R-:W-:Y:S01]  /*2ab0*/  @!P5 IMAD R101, R101, R155, R22 ;  /* 0x0000009b6565d224 */ /* 0x000fe200078e0216 */
[----:B------:R-:W-:Y:S04]  /*2ac0*/  BSSY B1, `(.L_x_65) ;  /* 0x0000006000017945 */ /* 0x000fe80003800000 */
[----:B------:R0:W-:Y:S01]  /*2ad0*/  @!P5 STG.E.U8 desc[UR36][R160.64+0x19], R101 ;  /* 0x00001965a000d986 */ /* 0x0001e2000c101124 */
[----:B------:R-:W-:Y:S05]  /*2ae0*/  @P2 BRA `(.L_x_66) ;  /* 0x00000000000c2947 */ /* 0x000fea0003800000 */
[----:B--2---:R-:W3:Y:S02]  /*2af0*/  LDG.E.U8 R157, desc[UR36][R166.64+0x18] ;  /* 0x00001824a69d7981 */ /* 0x004ee4000c1e1100 */
[----:B---3--:R-:W-:-:S05]  /*2b00*/  PRMT R89, R157, 0x8880, RZ ;  /* 0x000088809d597816 */ /* 0x008fca00000000ff */
[----:B------:R-:W-:-:S07]  /*2b10*/  IMAD R22, R89, R156, RZ ;  /* 0x0000009c59167224 */ /* 0x000fce00078e02ff */
.L_x_66:
[----:B------:R-:W-:Y:S05]  /*2b20*/  BSYNC B1 ;  /* 0x0000000000017941 */ /* 0x000fea0003800000 */
.L_x_65:
        /* <DEDUP_REMOVED lines=11> */
.L_x_68:
[----:B------:R-:W-:Y:S05]  /*2be0*/  BSYNC B1 ;  /* 0x0000000000017941 */ /* 0x000fea0003800000 */
.L_x_67:
[----:B------:R-:W-:Y:S01]  /*2bf0*/  @!P4 IMAD R103, R103, R155, R22 ;  /* 0x0000009b6767c224 */ /* 0x000fe200078e0216 */
[----:B------:R-:W-:Y:S04]  /*2c00*/  BSSY B1, `(.L_x_69) ;  /* 0x0000006000017945 */ /* 0x000fe80003800000 */
[----:B------:R0:W-:Y:S01]  /*2c10*/  @!P4 STG.E.U8 desc[UR36][R8.64+0x19], R103 ;  /* 0x000019670800c986 */ /* 0x0001e2000c101124 */
[----:B------:R-:W-:Y:S05]  /*2c20*/  @P3 BRA `(.L_x_70) ;  /* 0x00000000000c3947 */ /* 0x000fea0003800000 */
[----:B--2---:R-:W3:Y:S02]  /*2c30*/  LDG.E.U8 R157, desc[UR36][R162.64+0x20] ;  /* 0x00002024a29d7981 */ /* 0x004ee4000c1e1100 */
[----:B---3--:R-:W-:-:S05]  /*2c40*/  PRMT R89, R157, 0x8880, RZ ;  /* 0x000088809d597816 */ /* 0x008fca00000000ff */
[----:B------:R-:W-:-:S07]  /*2c50*/  IMAD R22, R89, R156, RZ ;  /* 0x0000009c59167224 */ /* 0x000fce00078e02ff */
.L_x_70:
[----:B------:R-:W-:Y:S05]  /*2c60*/  BSYNC B1 ;  /* 0x0000000000017941 */ /* 0x000fea0003800000 */
.L_x_69:
[----:B---3--:R-:W-:Y:S01]  /*2c70*/  @!P3 IMAD R89, R104, R155, R22 ;  /* 0x0000009b6859b224 */ /* 0x008fe200078e0216 */
[----:B------:R-:W-:Y:S04]  /*2c80*/  BSSY B1, `(.L_x_71) ;  /* 0x0000006000017945 */ /* 0x000fe80003800000 */
[----:B------:R3:W-:Y:S01]  /*2c90*/  @!P3 STG.E.U8 desc[UR36][R160.64+0x20], R89 ;  /* 0x00002059a000b986 */ /* 0x0007e2000c101124 */
[----:B------:R-:W-:Y:S05]  /*2ca0*/  @P5 BRA `(.L_x_72) ;  /* 0x00000000000c5947 */ /* 0x000fea0003800000 */
[----:B--2---:R-:W3:Y:S02]  /*2cb0*/  LDG.E.U8 R157, desc[UR36][R162.64+0x21] ;  /* 0x00002124a29d7981 */ /* 0x004ee4000c1e1100 */
[----:B---3--:R-:W-:-:S05]  /*2cc0*/  PRMT R89, R157, 0x8880, RZ ;  /* 0x000088809d597816 */ /* 0x008fca00000000ff */
[----:B------:R-:W-:-:S07]  /*2cd0*/  IMAD R22, R89, R156, RZ ;  /* 0x0000009c59167224 */ /* 0x000fce00078e02ff */
.L_x_72:
[----:B------:R-:W-:Y:S05]  /*2ce0*/  BSYNC B1 ;  /* 0x0000000000017941 */ /* 0x000fea0003800000 */
.L_x_71:
[----:B------:R-:W-:Y:S01]  /*2cf0*/  @!P5 IMAD R105, R105, R155, R22 ;  /* 0x0000009b6969d224 */ /* 0x000fe200078e0216 */
[----:B------:R-:W-:Y:S04]  /*2d00*/  BSSY B1, `(.L_x_73) ;  /* 0x0000006000017945 */ /* 0x000fe80003800000 */
[----:B------:R0:W-:Y:S01]  /*2d10*/  @!P5 STG.E.U8 desc[UR36][R160.64+0x21], R105 ;  /* 0x00002169a000d986 */ /* 0x0001e2000c101124 */
[----:B------:R-:W-:Y:S05]  /*2d20*/  @P2 BRA `(.L_x_74) ;  /* 0x00000000000c2947 */ /* 0x000fea0003800000 */
[----:B--2---:R-:W3:Y:S02]  /*2d30*/  LDG.E.U8 R157, desc[UR36][R166.64+0x20] ;  /* 0x00002024a69d7981 */ /* 0x004ee4000c1e1100 */
[----:B---3--:R-:W-:-:S05]  /*2d40*/  PRMT R89, R157, 0x8880, RZ ;  /* 0x000088809d597816 */ /* 0x008fca00000000ff */
[----:B------:R-:W-:-:S07]  /*2d50*/  IMAD R22, R89, R156, RZ ;  /* 0x0000009c59167224 */ /* 0x000fce00078e02ff */
.L_x_74:
[----:B------:R-:W-:Y:S05]  /*2d60*/  BSYNC B1 ;  /* 0x0000000000017941 */ /* 0x000fea0003800000 */
.L_x_73:
        /* <DEDUP_REMOVED lines=11> */
.L_x_76:
[----:B------:R-:W-:Y:S05]  /*2e20*/  BSYNC B1 ;  /* 0x0000000000017941 */ /* 0x000fea0003800000 */
.L_x_75:
[----:B------:R-:W-:Y:S01]  /*2e30*/  @!P4 IMAD R107, R107, R155, R22 ;  /* 0x0000009b6b6bc224 */ /* 0x000fe200078e0216 */
[----:B------:R-:W-:Y:S04]  /*2e40*/  BSSY B1, `(.L_x_77) ;  /* 0x0000006000017945 */ /* 0x000fe80003800000 */
[----:B------:R0:W-:Y:S01]  /*2e50*/  @!P4 STG.E.U8 desc[UR36][R8.64+0x21], R107 ;  /* 0x0000216b0800c986 */ /* 0x0001e2000c101124 */
[----:B------:R-:W-:Y:S05]  /*2e60*/  @P3 BRA `(.L_x_78) ;  /* 0x00000000000c3947 */ /* 0x000fea0003800000 */
[----:B--2---:R-:W3:Y:S02]  /*2e70*/  LDG.E.U8 R157, desc[UR36][R162.64+0x28] ;  /* 0x00002824a29d7981 */ /* 0x004ee4000c1e1100 */
[----:B---3--:R-:W-:-:S05]  /*2e80*/  PRMT R89, R157, 0x8880, RZ ;  /* 0x000088809d597816 */ /* 0x008fca00000000ff */
[----:B------:R-:W-:-:S07]  /*2e90*/  IMAD R22, R89, R156, RZ ;  /* 0x0000009c59167224 */ /* 0x000fce00078e02ff */
.L_x_78:
[----:B------:R-:W-:Y:S05]  /*2ea0*/  BSYNC B1 ;  /* 0x0000000000017941 */ /* 0x000fea0003800000 */
.L_x_77:
[----:B---3--:R-:W-:Y:S01]  /*2eb0*/  @!P3 IMAD R89, R108, R155, R22 ;  /* 0x0000009b6c59b224 */ /* 0x008fe200078e0216 */
[----:B------:R-:W-:Y:S04]  /*2ec0*/  BSSY B1, `(.L_x_79) ;  /* 0x0000006000017945 */ /* 0x000fe80003800000 */
[----:B------:R3:W-:Y:S01]  /*2ed0*/  @!P3 STG.E.U8 desc[UR36][R160.64+0x28], R89 ;  /* 0x00002859a000b986 */ /* 0x0007e2000c101124 */
[----:B------:R-:W-:Y:S05]  /*2ee0*/  @P5 BRA `(.L_x_80) ;  /* 0x00000000000c5947 */ /* 0x000fea0003800000 */
[----:B--2---:R-:W3:Y:S02]  /*2ef0*/  LDG.E.U8 R157, desc[UR36][R162.64+0x29] ;  /* 0x00002924a29d7981 */ /* 0x004ee4000c1e1100 */
[----:B---3--:R-:W-:-:S05]  /*2f00*/  PRMT R89, R157, 0x8880, RZ ;  /* 0x000088809d597816 */ /* 0x008fca00000000ff */
[----:B------:R-:W-:-:S07]  /*2f10*/  IMAD R22, R89, R156, RZ ;  /* 0x0000009c59167224 */ /* 0x000fce00078e02ff */
.L_x_80:
[----:B------:R-:W-:Y:S05]  /*2f20*/  BSYNC B1 ;  /* 0x0000000000017941 */ /* 0x000fea0003800000 */
.L_x_79:
[----:B------:R-:W-:Y:S01]  /*2f30*/  @!P5 IMAD R109, R109, R155, R22 ;  /* 0x0000009b6d6dd224 */ /* 0x000fe200078e0216 */
[----:B------:R-:W-:Y:S04]  /*2f40*/  BSSY B1, `(.L_x_81) ;  /* 0x0000006000017945 */ /* 0x000fe80003800000 */
[----:B------:R0:W-:Y:S01]  /*2f50*/  @!P5 STG.E.U8 desc[UR36][R160.64+0x29], R109 ;  /* 0x0000296da000d986 */ /* 0x0001e2000c101124 */
[----:B------:R-:W-:Y:S05]  /*2f60*/  @P2 BRA `(.L_x_82) ;  /* 0x00000000000c2947 */ /* 0x000fea0003800000 */
[----:B--2---:R-:W3:Y:S02]  /*2f70*/  LDG.E.U8 R157, desc[UR36][R166.64+0x28] ;  /* 0x00002824a69d7981 */ /* 0x004ee4000c1e1100 */
[----:B---3--:R-:W-:-:S05]  /*2f80*/  PRMT R89, R157, 0x8880, RZ ;  /* 0x000088809d597816 */ /* 0x008fca00000000ff */
[----:B------:R-:W-:-:S07]  /*2f90*/  IMAD R22, R89, R156, RZ ;  /* 0x0000009c59167224 */ /* 0x000fce00078e02ff */
.L_x_82:
[----:B------:R-:W-:Y:S05]  /*2fa0*/  BSYNC B1 ;  /* 0x0000000000017941 */ /* 0x000fea0003800000 */
.L_x_81:
        /* <DEDUP_REMOVED lines=11> */
.L_x_84:
[----:B------:R-:W-:Y:S05]  /*3060*/  BSYNC B1 ;  /* 0x0000000000017941 */ /* 0x000fea0003800000 */
.L_x_83:
[----:B------:R-:W-:Y:S01]  /*3070*/  @!P4 IMAD R111, R111, R155, R22 ;  /* 0x0000009b6f6fc224 */ /* 0x000fe200078e0216 */
[----:B------:R-:W-:Y:S04]  /*3080*/  BSSY B1, `(.L_x_85) ;  /* 0x0000006000017945 */ /* 0x000fe80003800000 */
[----:B------:R0:W-:Y:S01]  /*3090*/  @!P4 STG.E.U8 desc[UR36][R8.64+0x29], R111 ;  /* 0x0000296f0800c986 */ /* 0x0001e2000c101124 */
[----:B------:R-:W-:Y:S05]  /*30a0*/  @P3 BRA `(.L_x_86) ;  /* 0x00000000000c3947 */ /* 0x000fea0003800000 */
[----:B--2---:R-:W3:Y:S02]  /*30b0*/  LDG.E.U8 R157, desc[UR36][R162.64+0x30] ;  /* 0x00003024a29d7981 */ /* 0x004ee4000c1e1100 */
[----:B---3--:R-:W-:-:S05]  /*30c0*/  PRMT R89, R157, 0x8880, RZ ;  /* 0x000088809d597816 */ /* 0x008fca00000000ff */
[----:B------:R-:W-:-:S07]  /*30d0*/  IMAD R22, R89, R156, RZ ;  /* 0x0000009c59167224 */ /* 0x000fce00078e02ff */
.L_x_86:
[----:B------:R-:W-:Y:S05]  /*30e0*/  BSYNC B1 ;  /* 0x0000000000017941 */ /* 0x000fea0003800000 */
.L_x_85:
[----:B---3--:R-:W-:Y:S01]  /*30f0*/  @!P3 IMAD R89, R112, R155, R22 ;  /* 0x0000009b7059b224 */ /* 0x008fe200078e0216 */
[----:B------:R-:W-:Y:S04]  /*3100*/  BSSY B1, `(.L_x_87) ;  /* 0x0000006000017945 */ /* 0x000fe80003800000 */
[----:B------:R3:W-:Y:S01]  /*3110*/  @!P3 STG.E.U8 desc[UR36][R160.64+0x30], R89 ;  /* 0x00003059a000b986 */ /* 0x0007e2000c101124 */
[----:B------:R-:W-:Y:S05]  /*3120*/  @P5 BRA `(.L_x_88) ;  /* 0x00000000000c5947 */ /* 0x000fea0003800000 */
[----:B--2---:R-:W3:Y:S02]  /*3130*/  LDG.E.U8 R157, desc[UR36][R162.64+0x31] ;  /* 0x00003124a29d7981 */ /* 0x004ee4000c1e1100 */
[----:B---3--:R-:W-:-:S05]  /*3140*/  PRMT R89, R157, 0x8880, RZ ;  /* 0x000088809d597816 */ /* 0x008fca00000000ff */
[----:B------:R-:W-:-:S07]  /*3150*/  IMAD R22, R89, R156, RZ ;  /* 0x0000009c59167224 */ /* 0x000fce00078e02ff */
.L_x_88:
[----:B------:R-:W-:Y:S05]  /*3160*/  BSYNC B1 ;  /* 0x0000000000017941 */ /* 0x000fea0003800000 */
.L_x_87:
[----:B------:R-:W-:Y:S01]  /*3170*/  @!P5 IMAD R113, R113, R155, R22 ;  /* 0x0000009b7171d224 */ /* 0x000fe200078e0216 */
[----:B------:R-:W-:Y:S04]  /*3180*/  BSSY B1, `(.L_x_89) ;  /* 0x0000006000017945 */ /* 0x000fe80003800000 */
[----:B------:R0:W-:Y:S01]  /*3190*/  @!P5 STG.E.U8 desc[UR36][R160.64+0x31], R113 ;  /* 0x00003171a000d986 */ /* 0x0001e2000c101124 */
[----:B------:R-:W-:Y:S05]  /*31a0*/  @P2 BRA `(.L_x_90) ;  /* 0x00000000000c2947 */ /* 0x000fea0003800000 */
[----:B--2---:R-:W3:Y:S02]  /*31b0*/  LDG.E.U8 R157, desc[UR36][R166.64+0x30] ;  /* 0x00003024a69d7981 */ /* 0x004ee4000c1e1100 */
[----:B---3--:R-:W-:-:S05]  /*31c0*/  PRMT R89, R157, 0x8880, RZ ;  /* 0x000088809d597816 */ /* 0x008fca00000000ff */
[----:B------:R-:W-:-:S07]  /*31d0*/  IMAD R22, R89, R156, RZ ;  /* 0x0000009c59167224 */ /* 0x000fce00078e02ff */
.L_x_90:
[----:B------:R-:W-:Y:S05]  /*31e0*/  BSYNC B1 ;  /* 0x0000000000017941 */ /* 0x000fea0003800000 */
.L_x_89:
        /* <DEDUP_REMOVED lines=11> */
.L_x_92:
[----:B------:R-:W-:Y:S05]  /*32a0*/  BSYNC B1 ;  /* 0x0000000000017941 */ /* 0x000fea0003800000 */
.L_x_91:
[----:B------:R-:W-:Y:S01]  /*32b0*/  @!P4 IMAD R115, R115, R155, R22 ;  /* 0x0000009b7373c224 */ /* 0x000fe200078e0216 */
[----:B------:R-:W-:Y:S04]  /*32c0*/  BSSY B1, `(.L_x_93) ;  /* 0x0000006000017945 */ /* 0x000fe80003800000 */
[----:B------:R0:W-:Y:S01]  /*32d0*/  @!P4 STG.E.U8 desc[UR36][R8.64+0x31], R115 ;  /* 0x000031730800c986 */ /* 0x0001e2000c101124 */
[----:B------:R-:W-:Y:S05]  /*32e0*/  @P3 BRA `(.L_x_94) ;  /* 0x00000000000c3947 */ /* 0x000fea0003800000 */
[----:B--2---:R-:W3:Y:S02]  /*32f0*/  LDG.E.U8 R157, desc[UR36][R162.64+0x38] ;  /* 0x00003824a29d7981 */ /* 0x004ee4000c1e1100 */
[----:B---3--:R-:W-:-:S05]  /*3300*/  PRMT R89, R157, 0x8880, RZ ;  /* 0x000088809d597816 */ /* 0x008fca00000000ff */
[----:B------:R-:W-:-:S07]  /*3310*/  IMAD R22, R89, R156, RZ ;  /* 0x0000009c59167224 */ /* 0x000fce00078e02ff */
.L_x_94:
[----:B------:R-:W-:Y:S05]  /*3320*/  BSYNC B1 ;  /* 0x0000000000017941 */ /* 0x000fea0003800000 */
.L_x_93:
[----:B---3--:R-:W-:Y:S01]  /*3330*/  @!P3 IMAD R89, R116, R155, R22 ;  /* 0x0000009b7459b224 */ /* 0x008fe200078e0216 */
[----:B------:R-:W-:Y:S04]  /*3340*/  BSSY B1, `(.L_x_95) ;  /* 0x0000006000017945 */ /* 0x000fe80003800000 */
[----:B------:R3:W-:Y:S01]  /*3350*/  @!P3 STG.E.U8 desc[UR36][R160.64+0x38], R89 ;  /* 0x00003859a000b986 */ /* 0x0007e2000c101124 */
[----:B------:R-:W-:Y:S05]  /*3360*/  @P5 BRA `(.L_x_96) ;  /* 0x00000000000c5947 */ /* 0x000fea0003800000 */
[----:B--2---:R-:W3:Y:S02]  /*3370*/  LDG.E.U8 R157, desc[UR36][R162.64+0x39] ;  /* 0x00003924a29d7981 */ /* 0x004ee4000c1e1100 */
[----:B---3--:R-:W-:-:S05]  /*3380*/  PRMT R89, R157, 0x8880, RZ ;  /* 0x000088809d597816 */ /* 0x008fca00000000ff */
[----:B------:R-:W-:-:S07]  /*3390*/  IMAD R22, R89, R156, RZ ;  /* 0x0000009c59167224 */ /* 0x000fce00078e02ff */
.L_x_96:
[----:B------:R-:W-:Y:S05]  /*33a0*/  BSYNC B1 ;  /* 0x0000000000017941 */ /* 0x000fea0003800000 */
.L_x_95:
[----:B------:R-:W-:Y:S01]  /*33b0*/  @!P5 IMAD R117, R117, R155, R22 ;  /* 0x0000009b7575d224 */ /* 0x000fe200078e0216 */
[----:B------:R-:W-:Y:S04]  /*33c0*/  BSSY B1, `(.L_x_97) ;  /* 0x0000006000017945 */ /* 0x000fe80003800000 */
[----:B------:R0:W-:Y:S01]  /*33d0*/  @!P5 STG.E.U8 desc[UR36][R160.64+0x39], R117 ;  /* 0x00003975a000d986 */ /* 0x0001e2000c101124 */
[----:B------:R-:W-:Y:S05]  /*33e0*/  @P2 BRA `(.L_x_98) ;  /* 0x00000000000c2947 */ /* 0x000fea0003800000 */
[----:B--2---:R-:W3:Y:S02]  /*33f0*/  LDG.E.U8 R157, desc[UR36][R166.64+0x38] ;  /* 0x00003824a69d7981 */ /* 0x004ee4000c1e1100 */
[----:B---3--:R-:W-:-:S05]  /*3400*/  PRMT R89, R157, 0x8880, RZ ;  /* 0x000088809d597816 */ /* 0x008fca00000000ff */
[----:B------:R-:W-:-:S07]  /*3410*/  IMAD R22, R89, R156, RZ ;  /* 0x0000009c59167224 */ /* 0x000fce00078e02ff */
.L_x_98:
[----:B------:R-:W-:Y:S05]  /*3420*/  BSYNC B1 ;  /* 0x0000000000017941 */ /* 0x000fea0003800000 */
.L_x_97:
        /* <DEDUP_REMOVED lines=11> */
.L_x_100:
[----:B------:R-:W-:Y:S05]  /*34e0*/  BSYNC B1 ;  /* 0x0000000000017941 */ /* 0x000fea0003800000 */
.L_x_99:
[----:B------:R-:W-:Y:S01]  /*34f0*/  @!P4 IMAD R119, R119, R155, R22 ;  /* 0x0000009b7777c224 */ /* 0x000fe200078e0216 */
[----:B------:R-:W-:Y:S04]  /*3500*/  BSSY B1, `(.L_x_101) ;  /* 0x0000006000017945 */ /* 0x000fe80003800000 */
[----:B------:R0:W-:Y:S01]  /*3510*/  @!P4 STG.E.U8 desc[UR36][R8.64+0x39], R119 ;  /* 0x000039770800c986 */ /* 0x0001e2000c101124 */
[----:B------:R-:W-:Y:S05]  /*3520*/  @P3 BRA `(.L_x_102) ;  /* 0x00000000000c3947 */ /* 0x000fea0003800000 */
[----:B--2---:R-:W3:Y:S02]  /*3530*/  LDG.E.U8 R157, desc[UR36][R162.64+0x40] ;  /* 0x00004024a29d7981 */ /* 0x004ee4000c1e1100 */
[----:B---3--:R-:W-:-:S05]  /*3540*/  PRMT R89, R157, 0x8880, RZ ;  /* 0x000088809d597816 */ /* 0x008fca00000000ff */
[----:B------:R-:W-:-:S07]  /*3550*/  IMAD R22, R89, R156, RZ ;  /* 0x0000009c59167224 */ /* 0x000fce00078e02ff */
.L_x_102:
[----:B------:R-:W-:Y:S05]  /*3560*/  BSYNC B1 ;  /* 0x0000000000017941 */ /* 0x000fea0003800000 */
.L_x_101:
[----:B---3--:R-:W-:Y:S01]  /*3570*/  @!P3 IMAD R89, R120, R155, R22 ;  /* 0x0000009b7859b224 */ /* 0x008fe200078e0216 */
[----:B------:R-:W-:Y:S04]  /*3580*/  BSSY B1, `(.L_x_103) ;  /* 0x0000006000017945 */ /* 0x000fe80003800000 */
[----:B------:R3:W-:Y:S01]  /*3590*/  @!P3 STG.E.U8 desc[UR36][R160.64+0x40], R89 ;  /* 0x00004059a000b986 */ /* 0x0007e2000c101124 */
[----:B------:R-:W-:Y:S05]  /*35a0*/  @P5 BRA `(.L_x_104) ;  /* 0x00000000000c5947 */ /* 0x000fea0003800000 */
[----:B--2---:R-:W3:Y:S02]  /*35b0*/  LDG.E.U8 R157, desc[UR36][R162.64+0x41] ;  /* 0x00004124a29d7981 */ /* 0x004ee4000c1e1100 */
[----:B---3--:R-:W-:-:S05]  /*35c0*/  PRMT R89, R157, 0x8880, RZ ;  /* 0x000088809d597816 */ /* 0x008fca00000000ff */
[----:B------:R-:W-:-:S07]  /*35d0*/  IMAD R22, R89, R156, RZ ;  /* 0x0000009c59167224 */ /* 0x000fce00078e02ff */
.L_x_104:
[----:B------:R-:W-:Y:S05]  /*35e0*/  BSYNC B1 ;  /* 0x0000000000017941 */ /* 0x000fea0003800000 */
.L_x_103:
[----:B------:R-:W-:Y:S01]  /*35f0*/  @!P5 IMAD R121, R121, R155, R22 ;  /* 0x0000009b7979d224 */ /* 0x000fe200078e0216 */
[----:B------:R-:W-:Y:S04]  /*3600*/  BSSY B1, `(.L_x_105) ;  /* 0x0000006000017945 */ /* 0x000fe80003800000 */
[----:B------:R0:W-:Y:S01]  /*3610*/  @!P5 STG.E.U8 desc[UR36][R160.64+0x41], R121 ;  /* 0x00004179a000d986 */ /* 0x0001e2000c101124 */
[----:B------:R-:W-:Y:S05]  /*3620*/  @P2 BRA `(.L_x_106) ;  /* 0x00000000000c2947 */ /* 0x000fea0003800000 */
[----:B--2---:R-:W3:Y:S02]  /*3630*/  LDG.E.U8 R157, desc[UR36][R166.64+0x40] ;  /* 0x00004024a69d7981 */ /* 0x004ee4000c1e1100 */
[----:B---3--:R-:W-:-:S05]  /*3640*/  PRMT R89, R157, 0x8880, RZ ;  /* 0x000088809d597816 */ /* 0x008fca00000000ff */
[----:B------:R-:W-:-:S07]  /*3650*/  IMAD R22, R89, R156, RZ ;  /* 0x0000009c59167224 */ /* 0x000fce00078e02ff */
.L_x_106:
[----:B------:R-:W-:Y:S05]  /*3660*/  BSYNC B1 ;  /* 0x0000000000017941 */ /* 0x000fea0003800000 */
.L_x_105:
        /* <DEDUP_REMOVED lines=11> */
.L_x_108:
[----:B------:R-:W-:Y:S05]  /*3720*/  BSYNC B1 ;  /* 0x0000000000017941 */ /* 0x000fea0003800000 */
.L_x_107:
[----:B------:R-:W-:Y:S01]  /*3730*/  @!P4 IMAD R123, R123, R155, R22 ;  /* 0x0000009b7b7bc224 */ /* 0x000fe200078e0216 */
[----:B------:R-:W-:Y:S04]  /*3740*/  BSSY B1, `(.L_x_109) ;  /* 0x0000006000017945 */ /* 0x000fe80003800000 */
[----:B------:R0:W-:Y:S01]  /*3750*/  @!P4 STG.E.U8 desc[UR36][R8.64+0x41], R123 ;  /* 0x0000417b0800c986 */ /* 0x0001e2000c101124 */
[----:B------:R-:W-:Y:S05]  /*3760*/  @P3 BRA `(.L_x_110) ;  /* 0x00000000000c3947 */ /* 0x000fea0003800000 */
[----:B--2---:R-:W3:Y:S02]  /*3770*/  LDG.E.U8 R157, desc[UR36][R162.64+0x48] ;  /* 0x00004824a29d7981 */ /* 0x004ee4000c1e1100 */
[----:B---3--:R-:W-:-:S05]  /*3780*/  PRMT R89, R157, 0x8880, RZ ;  /* 0x000088809d597816 */ /* 0x008fca00000000ff */
[----:B------:R-:W-:-:S07]  /*3790*/  IMAD R22, R89, R156, RZ ;  /* 0x0000009c59167224 */ /* 0x000fce00078e02ff */
.L_x_110:
[----:B------:R-:W-:Y:S05]  /*37a0*/  BSYNC B1 ;  /* 0x0000000000017941 */ /* 0x000fea0003800000 */
.L_x_109:
[----:B---3--:R-:W-:Y:S01]  /*37b0*/  @!P3 IMAD R89, R124, R155, R22 ;  /* 0x0000009b7c59b224 */ /* 0x008fe200078e0216 */
[----:B------:R-:W-:Y:S04]  /*37c0*/  BSSY B1, `(.L_x_111) ;  /* 0x0000006000017945 */ /* 0x000fe80003800000 */
[----:B------:R3:W-:Y:S01]  /*37d0*/  @!P3 STG.E.U8 desc[UR36][R160.64+0x48], R89 ;  /* 0x00004859a000b986 */ /* 0x0007e2000c101124 */
[----:B------:R-:W-:Y:S05]  /*37e0*/  @P5 BRA `(.L_x_112) ;  /* 0x00000000000c5947 */ /* 0x000fea0003800000 */
[----:B--2---:R-:W3:Y:S02]  /*37f0*/  LDG.E.U8 R157, desc[UR36][R162.64+0x49] ;  /* 0x00004924a29d7981 */ /* 0x004ee4000c1e1100 */
[----:B---3--:R-:W-:-:S05]  /*3800*/  PRMT R89, R157, 0x8880, RZ ;  /* 0x000088809d597816 */ /* 0x008fca00000000ff */
[----:B------:R-:W-:-:S07]  /*3810*/  IMAD R22, R89, R156, RZ ;  /* 0x0000009c59167224 */ /* 0x000fce00078e02ff */
.L_x_112:
[----:B------:R-:W-:Y:S05]  /*3820*/  BSYNC B1 ;  /* 0x0000000000017941 */ /* 0x000fea0003800000 */
.L_x_111:
[----:B------:R-:W-:Y:S01]  /*3830*/  @!P5 IMAD R125, R125, R155, R22 ;  /* 0x0000009b7d7dd224 */ /* 0x000fe200078e0216 */
[----:B------:R-:W-:Y:S04]  /*3840*/  BSSY B1, `(.L_x_113) ;  /* 0x0000006000017945 */ /* 0x000fe80003800000 */
[----:B------:R0:W-:Y:S01]  /*3850*/  @!P5 STG.E.U8 desc[UR36][R160.64+0x49], R125 ;  /* 0x0000497da000d986 */ /* 0x0001e2000c101124 */
[----:B------:R-:W-:Y:S05]  /*3860*/  @P2 BRA `(.L_x_114) ;  /* 0x00000000000c2947 */ /* 0x000fea0003800000 */
[----:B--2---:R-:W3:Y:S02]  /*3870*/  LDG.E.U8 R157, desc[UR36][R166.64+0x48] ;  /* 0x00004824a69d7981 */ /* 0x004ee4000c1e1100 */
[----:B---3--:R-:W-:-:S05]  /*3880*/  PRMT R89, R157, 0x8880, RZ ;  /* 0x000088809d597816 */ /* 0x008fca00000000ff */
[----:B------:R-:W-:-:S07]  /*3890*/  IMAD R22, R89, R156, RZ ;  /* 0x0000009c59167224 */ /* 0x000fce00078e02ff */
.L_x_114:
[----:B------:R-:W-:Y:S05]  /*38a0*/  BSYNC B1 ;  /* 0x0000000000017941 */ /* 0x000fea0003800000 */
.L_x_113:
        /* <DEDUP_REMOVED lines=11> */
.L_x_116:
[----:B------:R-:W-:Y:S05]  /*3960*/  BSYNC B1 ;  /* 0x0000000000017941 */ /* 0x000fea0003800000 */
.L_x_115:
[----:B------:R-:W-:Y:S01]  /*3970*/  @!P4 IMAD R127, R127, R155, R22 ;  /* 0x0000009b7f7fc224 */ /* 0x000fe200078e0216 */
[----:B------:R-:W-:Y:S04]  /*3980*/  BSSY B1, `(.L_x_117) ;  /* 0x0000006000017945 */ /* 0x000fe80003800000 */
[----:B------:R0:W-:Y:S01]  /*3990*/  @!P4 STG.E.U8 desc[UR36][R8.64+0x49], R127 ;  /* 0x0000497f0800c986 */ /* 0x0001e2000c101124 */
[----:B------:R-:W-:Y:S05]  /*39a0*/  @P3 BRA `(.L_x_118) ;  /* 0x00000000000c3947 */ /* 0x000fea0003800000 */
[----:B--2---:R-:W3:Y:S02]  /*39b0*/  LDG.E.U8 R157, desc[UR36][R162.64+0x50] ;  /* 0x00005024a29d7981 */ /* 0x004ee4000c1e1100 */
[----:B---3--:R-:W-:-:S05]  /*39c0*/  PRMT R89, R157, 0x8880, RZ ;  /* 0x000088809d597816 */ /* 0x008fca00000000ff */
[----:B------:R-:W-:-:S07]  /*39d0*/  IMAD R22, R89, R156, RZ ;  /* 0x0000009c59167224 */ /* 0x000fce00078e02ff */
.L_x_118:
[----:B------:R-:W-:Y:S05]  /*39e0*/  BSYNC B1 ;  /* 0x0000000000017941 */ /* 0x000fea0003800000 */
.L_x_117:
[----:B---3--:R-:W-:Y:S01]  /*39f0*/  @!P3 IMAD R89, R128, R155, R22 ;  /* 0x0000009b8059b224 */ /* 0x008fe200078e0216 */
[----:B------:R-:W-:Y:S04]  /*3a00*/  BSSY B1, `(.L_x_119) ;  /* 0x0000006000017945 */ /* 0x000fe80003800000 */
[----:B------:R3:W-:Y:S01]  /*3a10*/  @!P3 STG.E.U8 desc[UR36][R160.64+0x50], R89 ;  /* 0x00005059a000b986 */ /* 0x0007e2000c101124 */
[----:B------:R-:W-:Y:S05]  /*3a20*/  @P5 BRA `(.L_x_120) ;  /* 0x00000000000c5947 */ /* 0x000fea0003800000 */
[----:B--2---:R-:W3:Y:S02]  /*3a30*/  LDG.E.U8 R157, desc[UR36][R162.64+0x51] ;  /* 0x00005124a29d7981 */ /* 0x004ee4000c1e1100 */
[----:B---3--:R-:W-:-:S05]  /*3a40*/  PRMT R89, R157, 0x8880, RZ ;  /* 0x000088809d597816 */ /* 0x008fca00000000ff */
[----:B------:R-:W-:-:S07]  /*3a50*/  IMAD R22, R89, R156, RZ ;  /* 0x0000009c59167224 */ /* 0x000fce00078e02ff */
.L_x_120:
[----:B------:R-:W-:Y:S05]  /*3a60*/  BSYNC B1 ;  /* 0x0000000000017941 */ /* 0x000fea0003800000 */
.L_x_119:
[----:B------:R-:W-:Y:S01]  /*3a70*/  @!P5 IMAD R129, R129, R155, R22 ;  /* 0x0000009b8181d224 */ /* 0x000fe200078e0216 */
[----:B------:R-:W-:Y:S04]  /*3a80*/  BSSY B1, `(.L_x_121) ;  /* 0x0000006000017945 */ /* 0x000fe80003800000 */
[----:B------:R0:W-:Y:S01]  /*3a90*/  @!P5 STG.E.U8 desc[UR36][R160.64+0x51], R129 ;  /* 0x00005181a000d986 */ /* 0x0001e2000c101124 */
[----:B------:R-:W-:Y:S05]  /*3aa0*/  @P2 BRA `(.L_x_122) ;  /* 0x00000000000c2947 */ /* 0x000fea0003800000 */
[----:B--2---:R-:W3:Y:S02]  /*3ab0*/  LDG.E.U8 R157, desc[UR36][R166.64+0x50] ;  /* 0x00005024a69d7981 */ /* 0x004ee4000c1e1100 */
[----:B---3--:R-:W-:-:S05]  /*3ac0*/  PRMT R89, R157, 0x8880, RZ ;  /* 0x000088809d597816 */ /* 0x008fca00000000ff */
[----:B------:R-:W-:-:S07]  /*3ad0*/  IMAD R22, R89, R156, RZ ;  /* 0x0000009c59167224 */ /* 0x000fce00078e02ff */
.L_x_122:
[----:B------:R-:W-:Y:S05]  /*3ae0*/  BSYNC B1 ;  /* 0x0000000000017941 */ /* 0x000fea0003800000 */
.L_x_121:
        /* <DEDUP_REMOVED lines=11> */
.L_x_124:
[----:B------:R-:W-:Y:S05]  /*3ba0*/  BSYNC B1 ;  /* 0x0000000000017941 */ /* 0x000fea0003800000 */
.L_x_123:
[----:B------:R-:W-:Y:S01]  /*3bb0*/  @!P4 IMAD R131, R131, R155, R22 ;  /* 0x0000009b8383c224 */ /* 0x000fe200078e0216 */
[----:B------:R-:W-:Y:S04]  /*3bc0*/  BSSY B1, `(.L_x_125) ;  /* 0x0000006000017945 */ /* 0x000fe80003800000 */
[----:B------:R0:W-:Y:S01]  /*3bd0*/  @!P4 STG.E.U8 desc[UR36][R8.64+0x51], R131 ;  /* 0x000051830800c986 */ /* 0x0001e2000c101124 */
[----:B------:R-:W-:Y:S05]  /*3be0*/  @P3 BRA `(.L_x_126) ;  /* 0x00000000000c3947 */ /* 0x000fea0003800000 */
[----:B--2---:R-:W3:Y:S02]  /*3bf0*/  LDG.E.U8 R157, desc[UR36][R162.64+0x58] ;  /* 0x00005824a29d7981 */ /* 0x004ee4000c1e1100 */
[----:B---3--:R-:W-:-:S05]  /*3c00*/  PRMT R89, R157, 0x8880, RZ ;  /* 0x000088809d597816 */ /* 0x008fca00000000ff */
[----:B------:R-:W-:-:S07]  /*3c10*/  IMAD R22, R89, R156, RZ ;  /* 0x0000009c59167224 */ /* 0x000fce00078e02ff */
.L_x_126:
[----:B------:R-:W-:Y:S05]  /*3c20*/  BSYNC B1 ;  /* 0x0000000000017941 */ /* 0x000fea0003800000 */
.L_x_125:
[----:B---3--:R-:W-:Y:S01]  /*3c30*/  @!P3 IMAD R89, R132, R155, R22 ;  /* 0x0000009b8459b224 */ /* 0x008fe200078e0216 */
[----:B------:R-:W-:Y:S04]  /*3c40*/  BSSY B1, `(.L_x_127) ;  /* 0x0000006000017945 */ /* 0x000fe80003800000 */
[----:B------:R3:W-:Y:S01]  /*3c50*/  @!P3 STG.E.U8 desc[UR36][R160.64+0x58], R89 ;  /* 0x00005859a000b986 */ /* 0x0007e2000c101124 */
[----:B------:R-:W-:Y:S05]  /*3c60*/  @P5 BRA `(.L_x_128) ;  /* 0x00000000000c5947 */ /* 0x000fea0003800000 */
[----:B--2---:R-:W3:Y:S02]  /*3c70*/  LDG.E.U8 R157, desc[UR36][R162.64+0x59] ;  /* 0x00005924a29d7981 */ /* 0x004ee4000c1e1100 */
[----:B---3--:R-:W-:-:S05]  /*3c80*/  PRMT R89, R157, 0x8880, RZ ;  /* 0x000088809d597816 */ /* 0x008fca00000000ff */
[----:B------:R-:W-:-:S07]  /*3c90*/  IMAD R22, R89, R156, RZ ;  /* 0x0000009c59167224 */ /* 0x000fce00078e02ff */
.L_x_128:
[----:B------:R-:W-:Y:S05]  /*3ca0*/  BSYNC B1 ;  /* 0x0000000000017941 */ /* 0x000fea0003800000 */
.L_x_127:
[----:B------:R-:W-:Y:S01]  /*3cb0*/  @!P5 IMAD R133, R133, R155, R22 ;  /* 0x0000009b8585d224 */ /* 0x000fe200078e0216 */
[----:B------:R-:W-:Y:S04]  /*3cc0*/  BSSY B1, `(.L_x_129) ;  /* 0x0000006000017945 */ /* 0x000fe80003800000 */
[----:B------:R0:W-:Y:S01]  /*3cd0*/  @!P5 STG.E.U8 desc[UR36][R160.64+0x59], R133 ;  /* 0x00005985a000d986 */ /* 0x0001e2000c101124 */
[----:B------:R-:W-:Y:S05]  /*3ce0*/  @P2 BRA `(.L_x_130) ;  /* 0x00000000000c2947 */ /* 0x000fea0003800000 */
[----:B--2---:R-:W3:Y:S02]  /*3cf0*/  LDG.E.U8 R157, desc[UR36][R166.64+0x58] ;  /* 0x00005824a69d7981 */ /* 0x004ee4000c1e1100 */
[----:B---3--:R-:W-:-:S05]  /*3d00*/  PRMT R89, R157, 0x8880, RZ ;  /* 0x000088809d597816 */ /* 0x008fca00000000ff */
[----:B------:R-:W-:-:S07]  /*3d10*/  IMAD R22, R89, R156, RZ ;  /* 0x0000009c59167224 */ /* 0x000fce00078e02ff */
.L_x_130:
[----:B------:R-:W-:Y:S05]  /*3d20*/  BSYNC B1 ;  /* 0x0000000000017941 */ /* 0x000fea0003800000 */
.L_x_129:
        /* <DEDUP_REMOVED lines=11> */
.L_x_132:
[----:B------:R-:W-:Y:S05]  /*3de0*/  BSYNC B1 ;  /* 0x0000000000017941 */ /* 0x000fea0003800000 */
.L_x_131:
[----:B------:R-:W-:Y:S01]  /*3df0*/  @!P4 IMAD R135, R135, R155, R22 ;  /* 0x0000009b8787c224 */ /* 0x000fe200078e0216 */
[----:B------:R-:W-:Y:S04]  /*3e00*/  BSSY B1, `(.L_x_133) ;  /* 0x0000006000017945 */ /* 0x000fe80003800000 */
[----:B------:R0:W-:Y:S01]  /*3e10*/  @!P4 STG.E.U8 desc[UR36][R8.64+0x59], R135 ;  /* 0x000059870800c986 */ /* 0x0001e2000c101124 */
[----:B------:R-:W-:Y:S05]  /*3e20*/  @P3 BRA `(.L_x_134) ;  /* 0x00000000000c3947 */ /* 0x000fea0003800000 */
[----:B--2---:R-:W3:Y:S02]  /*3e30*/  LDG.E.U8 R157, desc[UR36][R162.64+0x60] ;  /* 0x00006024a29d7981 */ /* 0x004ee4000c1e1100 */
[----:B---3--:R-:W-:-:S05]  /*3e40*/  PRMT R89, R157, 0x8880, RZ ;  /* 0x000088809d597816 */ /* 0x008fca00000000ff */
[----:B------:R-:W-:-:S07]  /*3e50*/  IMAD R22, R89, R156, RZ ;  /* 0x0000009c59167224 */ /* 0x000fce00078e02ff */
.L_x_134:
[----:B------:R-:W-:Y:S05]  /*3e60*/  BSYNC B1 ;  /* 0x0000000000017941 */ /* 0x000fea0003800000 */
.L_x_133:
[----:B---3--:R-:W-:Y:S01]  /*3e70*/  @!P3 IMAD R89, R136, R155, R22 ;  /* 0x0000009b8859b224 */ /* 0x008fe200078e0216 */
[----:B------:R-:W-:Y:S04]  /*3e80*/  BSSY B1, `(.L_x_135) ;  /* 0x0000006000017945 */ /* 0x000fe80003800000 */
[----:B------:R3:W-:Y:S01]  /*3e90*/  @!P3 STG.E.U8 desc[UR36][R160.64+0x60], R89 ;  /* 0x00006059a000b986 */ /* 0x0007e2000c101124 */
[----:B------:R-:W-:Y:S05]  /*3ea0*/  @P5 BRA `(.L_x_136) ;  /* 0x00000000000c5947 */ /* 0x000fea0003800000 */
[----:B--2---:R-:W3:Y:S02]  /*3eb0*/  LDG.E.U8 R157, desc[UR36][R162.64+0x61] ;  /* 0x00006124a29d7981 */ /* 0x004ee4000c1e1100 */
[----:B---3--:R-:W-:-:S05]  /*3ec0*/  PRMT R89, R157, 0x8880, RZ ;  /* 0x000088809d597816 */ /* 0x008fca00000000ff */
[----:B------:R-:W-:-:S07]  /*3ed0*/  IMAD R22, R89, R156, RZ ;  /* 0x0000009c59167224 */ /* 0x000fce00078e02ff */
.L_x_136:
[----:B------:R-:W-:Y:S05]  /*3ee0*/  BSYNC B1 ;  /* 0x0000000000017941 */ /* 0x000fea0003800000 */
.L_x_135:
[----:B------:R-:W-:Y:S01]  /*3ef0*/  @!P5 IMAD R137, R137, R155, R22 ;  /* 0x0000009b8989d224 */ /* 0x000fe200078e0216 */
[----:B------:R-:W-:Y:S04]  /*3f00*/  BSSY B1, `(.L_x_137) ;  /* 0x0000006000017945 */ /* 0x000fe80003800000 */
[----:B------:R0:W-:Y:S01]  /*3f10*/  @!P5 STG.E.U8 desc[UR36][R160.64+0x61], R137 ;  /* 0x00006189a000d986 */ /* 0x0001e2000c101124 */
[----:B------:R-:W-:Y:S05]  /*3f20*/  @P2 BRA `(.L_x_138) ;  /* 0x00000000000c2947 */ /* 0x000fea0003800000 */
[----:B--2---:R-:W3:Y:S02]  /*3f30*/  LDG.E.U8 R157, desc[UR36][R166.64+0x60] ;  /* 0x00006024a69d7981 */ /* 0x004ee4000c1e1100 */
[----:B---3--:R-:W-:-:S05]  /*3f40*/  PRMT R89, R157, 0x8880, RZ ;  /* 0x000088809d597816 */ /* 0x008fca00000000ff */
[----:B------:R-:W-:-:S07]  /*3f50*/  IMAD R22, R89, R156, RZ ;  /* 0x0000009c59167224 */ /* 0x000fce00078e02ff */
.L_x_138:
[----:B------:R-:W-:Y:S05]  /*3f60*/  BSYNC B1 ;  /* 0x0000000000017941 */ /* 0x000fea0003800000 */
.L_x_137:
        /* <DEDUP_REMOVED lines=11> */
.L_x_140:
[----:B------:R-:W-:Y:S05]  /*4020*/  BSYNC B1 ;  /* 0x0000000000017941 */ /* 0x000fea0003800000 */
.L_x_139:
[----:B------:R-:W-:Y:S01]  /*4030*/  @!P4 IMAD R139, R139, R155, R22 ;  /* 0x0000009b8b8bc224 */ /* 0x000fe200078e0216 */
[----:B------:R-:W-:Y:S04]  /*4040*/  BSSY B1, `(.L_x_141) ;  /* 0x0000006000017945 */ /* 0x000fe80003800000 */
[----:B------:R0:W-:Y:S01]  /*4050*/  @!P4 STG.E.U8 desc[UR36][R8.64+0x61], R139 ;  /* 0x0000618b0800c986 */ /* 0x0001e2000c101124 */
[----:B------:R-:W-:Y:S05]  /*4060*/  @P3 BRA `(.L_x_142) ;  /* 0x00000000000c3947 */ /* 0x000fea0003800000 */
[----:B--2---:R-:W3:Y:S02]  /*4070*/  LDG.E.U8 R157, desc[UR36][R162.64+0x68] ;  /* 0x00006824a29d7981 */ /* 0x004ee4000c1e1100 */
[----:B---3--:R-:W-:-:S05]  /*4080*/  PRMT R89, R157, 0x8880, RZ ;  /* 0x000088809d597816 */ /* 0x008fca00000000ff */
[----:B------:R-:W-:-:S07]  /*4090*/  IMAD R22, R89, R156, RZ ;  /* 0x0000009c59167224 */ /* 0x000fce00078e02ff */
.L_x_142:
[----:B------:R-:W-:Y:S05]  /*40a0*/  BSYNC B1 ;  /* 0x0000000000017941 */ /* 0x000fea0003800000 */
.L_x_141:
[----:B---3--:R-:W-:Y:S01]  /*40b0*/  @!P3 IMAD R89, R140, R155, R22 ;  /* 0x0000009b8c59b224 */ /* 0x008fe200078e0216 */
[----:B------:R-:W-:Y:S04]  /*40c0*/  BSSY B1, `(.L_x_143) ;  /* 0x0000006000017945 */ /* 0x000fe80003800000 */
[----:B------:R3:W-:Y:S01]  /*40d0*/  @!P3 STG.E.U8 desc[UR36][R160.64+0x68], R89 ;  /* 0x00006859a000b986 */ /* 0x0007e2000c101124 */
[----:B------:R-:W-:Y:S05]  /*40e0*/  @P5 BRA `(.L_x_144) ;  /* 0x00000000000c5947 */ /* 0x000fea0003800000 */
[----:B--2---:R-:W3:Y:S02]  /*40f0*/  LDG.E.U8 R157, desc[UR36][R162.64+0x69] ;  /* 0x00006924a29d7981 */ /* 0x004ee4000c1e1100 */
[----:B---3--:R-:W-:-:S05]  /*4100*/  PRMT R89, R157, 0x8880, RZ ;  /* 0x000088809d597816 */ /* 0x008fca00000000ff */
[----:B------:R-:W-:-:S07]  /*4110*/  IMAD R22, R89, R156, RZ ;  /* 0x0000009c59167224 */ /* 0x000fce00078e02ff */
.L_x_144:
[----:B------:R-:W-:Y:S05]  /*4120*/  BSYNC B1 ;  /* 0x0000000000017941 */ /* 0x000fea0003800000 */
.L_x_143:
[----:B------:R-:W-:Y:S01]  /*4130*/  @!P5 IMAD R141, R141, R155, R22 ;  /* 0x0000009b8d8dd224 */ /* 0x000fe200078e0216 */
[----:B------:R-:W-:Y:S04]  /*4140*/  BSSY B1, `(.L_x_145) ;  /* 0x0000006000017945 */ /* 0x000fe80003800000 */
[----:B------:R0:W-:Y:S01]  /*4150*/  @!P5 STG.E.U8 desc[UR36][R160.64+0x69], R141 ;  /* 0x0000698da000d986 */ /* 0x0001e2000c101124 */
[----:B------:R-:W-:Y:S05]  /*4160*/  @P2 BRA `(.L_x_146) ;  /* 0x00000000000c2947 */ /* 0x000fea0003800000 */
[----:B--2---:R-:W3:Y:S02]  /*4170*/  LDG.E.U8 R157, desc[UR36][R166.64+0x68] ;  /* 0x00006824a69d7981 */ /* 0x004ee4000c1e1100 */
[----:B---3--:R-:W-:-:S05]  /*4180*/  PRMT R89, R157, 0x8880, RZ ;  /* 0x000088809d597816 */ /* 0x008fca00000000ff */
[----:B------:R-:W-:-:S07]  /*4190*/  IMAD R22, R89, R156, RZ ;  /* 0x0000009c59167224 */ /* 0x000fce00078e02ff */
.L_x_146:
[----:B------:R-:W-:Y:S05]  /*41a0*/  BSYNC B1 ;  /* 0x0000000000017941 */ /* 0x000fea0003800000 */
.L_x_145:
        /* <DEDUP_REMOVED lines=11> */
.L_x_148:
[----:B------:R-:W-:Y:S05]  /*4260*/  BSYNC B1 ;  /* 0x0000000000017941 */ /* 0x000fea0003800000 */
.L_x_147:
[----:B------:R-:W-:Y:S01]  /*4270*/  @!P4 IMAD R143, R143, R155, R22 ;  /* 0x0000009b8f8fc224 */ /* 0x000fe200078e0216 */
[----:B------:R-:W-:Y:S04]  /*4280*/  BSSY B1, `(.L_x_149) ;  /* 0x0000006000017945 */ /* 0x000fe80003800000 */
[----:B------:R0:W-:Y:S01]  /*4290*/  @!P4 STG.E.U8 desc[UR36][R8.64+0x69], R143 ;  /* 0x0000698f0800c986 */ /* 0x0001e2000c101124 */
[----:B------:R-:W-:Y:S05]  /*42a0*/  @P3 BRA `(.L_x_150) ;  /* 0x00000000000c3947 */ /* 0x000fea0003800000 */
[----:B--2---:R-:W3:Y:S02]  /*42b0*/  LDG.E.U8 R157, desc[UR36][R162.64+0x70] ;  /* 0x00007024a29d7981 */ /* 0x004ee4000c1e1100 */
[----:B---3--:R-:W-:-:S05]  /*42c0*/  PRMT R89, R157, 0x8880, RZ ;  /* 0x000088809d597816 */ /* 0x008fca00000000ff */
[----:B------:R-:W-:-:S07]  /*42d0*/  IMAD R22, R89, R156, RZ ;  /* 0x0000009c59167224 */ /* 0x000fce00078e02ff */
.L_x_150:
[----:B------:R-:W-:Y:S05]  /*42e0*/  BSYNC B1 ;  /* 0x0000000000017941 */ /* 0x000fea0003800000 */
.L_x_149:
[----:B---3--:R-:W-:Y:S01]  /*42f0*/  @!P3 IMAD R89, R144, R155, R22 ;  /* 0x0000009b9059b224 */ /* 0x008fe200078e0216 */
[----:B------:R-:W-:Y:S04]  /*4300*/  BSSY B1, `(.L_x_151) ;  /* 0x0000006000017945 */ /* 0x000fe80003800000 */
[----:B------:R3:W-:Y:S01]  /*4310*/  @!P3 STG.E.U8 desc[UR36][R160.64+0x70], R89 ;  /* 0x00007059a000b986 */ /* 0x0007e2000c101124 */
[----:B------:R-:W-:Y:S05]  /*4320*/  @P5 BRA `(.L_x_152) ;  /* 0x00000000000c5947 */ /* 0x000fea0003800000 */
[----:B--2---:R-:W3:Y:S02]  /*4330*/  LDG.E.U8 R157, desc[UR36][R162.64+0x71] ;  /* 0x00007124a29d7981 */ /* 0x004ee4000c1e1100 */
[----:B---3--:R-:W-:-:S05]  /*4340*/  PRMT R89, R157, 0x8880, RZ ;  /* 0x000088809d597816 */ /* 0x008fca00000000ff */
[----:B------:R-:W-:-:S07]  /*4350*/  IMAD R22, R89, R156, RZ ;  /* 0x0000009c59167224 */ /* 0x000fce00078e02ff */
.L_x_152:
[----:B------:R-:W-:Y:S05]  /*4360*/  BSYNC B1 ;  /* 0x0000000000017941 */ /* 0x000fea0003800000 */
.L_x_151:
[----:B------:R-:W-:Y:S01]  /*4370*/  @!P5 IMAD R145, R145, R155, R22 ;  /* 0x0000009b9191d224 */ /* 0x000fe200078e0216 */
[----:B------:R-:W-:Y:S04]  /*4380*/  BSSY B1, `(.L_x_153) ;  /* 0x0000006000017945 */ /* 0x000fe80003800000 */
[----:B------:R0:W-:Y:S01]  /*4390*/  @!P5 STG.E.U8 desc[UR36][R160.64+0x71], R145 ;  /* 0x00007191a000d986 */ /* 0x0001e2000c101124 */
[----:B------:R-:W-:Y:S05]  /*43a0*/  @P2 BRA `(.L_x_154) ;  /* 0x00000000000c2947 */ /* 0x000fea0003800000 */
[----:B--2---:R-:W3:Y:S02]  /*43b0*/  LDG.E.U8 R157, desc[UR36][R166.64+0x70] ;  /* 0x00007024a69d7981 */ /* 0x004ee4000c1e1100 */
[----:B---3--:R-:W-:-:S05]  /*43c0*/  PRMT R89, R157, 0x8880, RZ ;  /* 0x000088809d597816 */ /* 0x008fca00000000ff */
[----:B------:R-:W-:-:S07]  /*43d0*/  IMAD R22, R89, R156, RZ ;  /* 0x0000009c59167224 */ /* 0x000fce00078e02ff */
.L_x_154:
[----:B------:R-:W-:Y:S05]  /*43e0*/  BSYNC B1 ;  /* 0x0000000000017941 */ /* 0x000fea0003800000 */
.L_x_153:
[C---:B------:R-:W-:Y:S01]  /*43f0*/  ISETP.LT.OR P4, PT, R3.reuse, 0x72, !P1 ;  /* 0x000000720300780c */ /* 0x040fe20004f81670 */
[----:B---3--:R-:W-:Y:S01]  /*4400*/  @!P2 IMAD R89, R146, R155, R22 ;  /* 0x0000009b9259a224 */ /* 0x008fe200078e0216 */
[----:B------:R-:W-:Y:S01]  /*4410*/  BSSY B1, `(.L_x_155) ;  /* 0x000000b000017945 */ /* 0x000fe20003800000 */
[----:B------:R-:W-:Y:S02]  /*4420*/  ISETP.LT.OR P3, PT, R3, 0x79, !P0 ;  /* 0x000000790300780c */ /* 0x000fe40004761670 */
[----:B------:R-:W-:Y:S01]  /*4430*/  IADD3 R153, P5, R153, 0x80, RZ ;  /* 0x0000008099997810 */ /* 0x000fe20007fbe0ff */
[----:B------:R3:W-:Y:S01]  /*4440*/  @!P2 STG.E.U8 desc[UR36][R8.64+0x70], R89 ;  /* 0x000070590800a986 */ /* 0x0007e2000c101124 */
[C---:B------:R-:W-:Y:S02]  /*4450*/  ISETP.LT.OR P2, PT, R3.reuse, 0x79, !P1 ;  /* 0x000000790300780c */ /* 0x040fe40004f41670 */
[C---:B------:R-:W-:Y:S02]  /*4460*/  ISETP.LT.OR P0, PT, R3.reuse, 0x7a, !P0 ;  /* 0x0000007a0300780c */ /* 0x040fe40004701670 */
[----:B------:R-:W-:-:S02]  /*4470*/  ISETP.LT.OR P1, PT, R3, 0x7a, !P1 ;  /* 0x0000007a0300780c */ /* 0x000fc40004f21670 */
[----:B------:R-:W-:Y:S11]  /*4480*/  @P4 BRA `(.L_x_156) ;  /* 0x00000000000c4947 */ /* 0x000ff60003800000 */
[----:B--2---:R-:W3:Y:S02]  /*4490*/  LDG.E.U8 R157, desc[UR36][R166.64+0x71] ;  /* 0x00007124a69d7981 */ /* 0x004ee4000c1e1100 */
[----:B---3--:R-:W-:-:S05]  /*44a0*/  PRMT R89, R157, 0x8880, RZ ;  /* 0x000088809d597816 */ /* 0x008fca00000000ff */
[----:B------:R-:W-:-:S07]  /*44b0*/  IMAD R22, R89, R156, RZ ;  /* 0x0000009c59167224 */ /* 0x000fce00078e02ff */
.L_x_156:
[----:B------:R-:W-:Y:S05]  /*44c0*/  BSYNC B1 ;  /* 0x0000000000017941 */ /* 0x000fea0003800000 */
.L_x_155:
[----:B------:R-:W-:Y:S01]  /*44d0*/  @!P4 IMAD R147, R147, R155, R22 ;  /* 0x0000009b9393c224 */ /* 0x000fe200078e0216 */
[----:B------:R-:W-:Y:S04]  /*44e0*/  BSSY B1, `(.L_x_157) ;  /* 0x0000006000017945 */ /* 0x000fe80003800000 */
[----:B------:R0:W-:Y:S01]  /*44f0*/  @!P4 STG.E.U8 desc[UR36][R8.64+0x71], R147 ;  /* 0x000071930800c986 */ /* 0x0001e2000c101124 */
[----:B------:R-:W-:Y:S05]  /*4500*/  @P3 BRA `(.L_x_158) ;  /* 0x00000000000c3947 */ /* 0x000fea0003800000 */
[----:B--2---:R-:W3:Y:S02]  /*4510*/  LDG.E.U8 R157, desc[UR36][R162.64+0x78] ;  /* 0x00007824a29d7981 */ /* 0x004ee4000c1e1100 */
[----:B---3--:R-:W-:-:S05]  /*4520*/  PRMT R89, R157, 0x8880, RZ ;  /* 0x000088809d597816 */ /* 0x008fca00000000ff */
[----:B------:R-:W-:-:S07]  /*4530*/  IMAD R22, R89, R156, RZ ;  /* 0x0000009c59167224 */ /* 0x000fce00078e02ff */
.L_x_158:
[----:B------:R-:W-:Y:S05]  /*4540*/  BSYNC B1 ;  /* 0x0000000000017941 */ /* 0x000fea0003800000 */
.L_x_157:
[----:B---3--:R-:W-:Y:S01]  /*4550*/  @!P3 IMAD R89, R148, R155, R22 ;  /* 0x0000009b9459b224 */ /* 0x008fe200078e0216 */
[----:B------:R-:W-:Y:S01]  /*4560*/  BSSY B1, `(.L_x_159) ;  /* 0x0000007000017945 */ /* 0x000fe20003800000 */
[----:B----4-:R-:W-:-:S03]  /*4570*/  IMAD.X R91, RZ, RZ, R5, P5 ;  /* 0x000000ffff5b7224 */ /* 0x010fc600028e0605 */
[----:B------:R3:W-:Y:S01]  /*4580*/  @!P3 STG.E.U8 desc[UR36][R160.64+0x78], R89 ;  /* 0x00007859a000b986 */ /* 0x0007e2000c101124 */
[----:B------:R-:W-:Y:S05]  /*4590*/  @P0 BRA `(.L_x_160) ;  /* 0x00000000000c0947 */ /* 0x000fea0003800000 */
[----:B--2---:R-:W2:Y:S02]  /*45a0*/  LDG.E.U8 R157, desc[UR36][R162.64+0x79] ;  /* 0x00007924a29d7981 */ /* 0x004ea4000c1e1100 */
[----:B--2---:R-:W-:-:S05]  /*45b0*/  PRMT R5, R157, 0x8880, RZ ;  /* 0x000088809d057816 */ /* 0x004fca00000000ff */
[----:B------:R-:W-:-:S07]  /*45c0*/  IMAD R22, R5, R156, RZ ;  /* 0x0000009c05167224 */ /* 0x000fce00078e02ff */
.L_x_160:
[----:B------:R-:W-:Y:S05]  /*45d0*/  BSYNC B1 ;  /* 0x0000000000017941 */ /* 0x000fea0003800000 */
.L_x_159:
[----:B------:R-:W-:Y:S01]  /*45e0*/  @!P0 IMAD R149, R149, R155, R22 ;  /* 0x0000009b95958224 */ /* 0x000fe200078e0216 */
[----:B------:R-:W-:Y:S01]  /*45f0*/  BSSY B1, `(.L_x_161) ;  /* 0x0000007000017945 */ /* 0x000fe20003800000 */
[----:B------:R-:W-:-:S03]  /*4600*/  IMAD R4, R91, R158, RZ ;  /* 0x0000009e5b047224 */ /* 0x000fc600078e02ff */
[----:B------:R4:W-:Y:S01]  /*4610*/  @!P0 STG.E.U8 desc[UR36][R160.64+0x79], R149 ;  /* 0x00007995a0008986 */ /* 0x0009e2000c101124 */
[----:B------:R-:W-:Y:S05]  /*4620*/  @P2 BRA `(.L_x_162) ;  /* 0x00000000000c2947 */ /* 0x000fea0003800000 */
[----:B--2---:R-:W2:Y:S02]  /*4630*/  LDG.E.U8 R157, desc[UR36][R166.64+0x78] ;  /* 0x00007824a69d7981 */ /* 0x004ea4000c1e1100 */
[----:B--2---:R-:W-:-:S05]  /*4640*/  PRMT R5, R157, 0x8880, RZ ;  /* 0x000088809d057816 */ /* 0x004fca00000000ff */
[----:B------:R-:W-:-:S07]  /*4650*/  IMAD R22, R5, R156, RZ ;  /* 0x0000009c05167224 */ /* 0x000fce00078e02ff */
.L_x_162:
[----:B------:R-:W-:Y:S05]  /*4660*/  BSYNC B1 ;  /* 0x0000000000017941 */ /* 0x000fea0003800000 */
.L_x_161:
[----:B------:R-:W-:Y:S01]  /*4670*/  @!P2 IMAD R5, R150, R155, R22 ;  /* 0x0000009b9605a224 */ /* 0x000fe200078e0216 */
[----:B------:R-:W-:Y:S01]  /*4680*/  BSSY B1, `(.L_x_163) ;  /* 0x0000009000017945 */ /* 0x000fe20003800000 */
[C---:B---3--:R-:W-:Y:S02]  /*4690*/  IMAD R89, R153.reuse, R159, R4 ;  /* 0x0000009f99597224 */ /* 0x048fe400078e0204 */
[CC--:B------:R-:W-:Y:S01]  /*46a0*/  IMAD.WIDE.U32 R164, R153.reuse, R158.reuse, R164 ;  /* 0x0000009e99a47225 */ /* 0x0c0fe200078e00a4 */
[----:B------:R3:W-:Y:S03]  /*46b0*/  @!P2 STG.E.U8 desc[UR36][R8.64+0x78], R5 ;  /* 0x000078050800a986 */ /* 0x0007e6000c101124 */
[----:B------:R-:W-:Y:S01]  /*46c0*/  IMAD.WIDE.U32 R158, R153, R158, R20 ;  /* 0x0000009e999e7225 */ /* 0x000fe200078e0014 */
[----:B------:R-:W-:Y:S06]  /*46d0*/  @P1 BRA `(.L_x_164) ;  /* 0x00000000000c1947 */ /* 0x000fec0003800000 */
[----:B--2---:R-:W3:Y:S02]  /*46e0*/  LDG.E.U8 R157, desc[UR36][R166.64+0x79] ;  /* 0x00007924a69d7981 */ /* 0x004ee4000c1e1100 */
[----:B---3--:R-:W-:-:S05]  /*46f0*/  PRMT R5, R157, 0x8880, RZ ;  /* 0x000088809d057816 */ /* 0x008fca00000000ff */
[----:B------:R-:W-:-:S07]  /*4700*/  IMAD R22, R5, R156, RZ ;  /* 0x0000009c05167224 */ /* 0x000fce00078e02ff */
.L_x_164:
[----:B------:R-:W-:Y:S05]  /*4710*/  BSYNC B1 ;  /* 0x0000000000017941 */ /* 0x000fea0003800000 */
.L_x_163:
[----:B------:R-:W-:Y:S01]  /*4720*/  @!P1 IMAD R151, R151, R155, R22 ;  /* 0x0000009b97979224 */ /* 0x000fe200078e0216 */
[----:B------:R-:W-:Y:S01]  /*4730*/  ISETP.GE.AND P2, PT, R0, 0x81, PT ;  /* 0x000000810000780c */ /* 0x000fe20003f46270 */
[----:B------:R-:W-:Y:S01]  /*4740*/  BSSY B1, `(.L_x_165) ;  /* 0x000000c000017945 */ /* 0x000fe20003800000 */
[----:B------:R-:W-:Y:S02]  /*4750*/  IADD3 R4, P5, R158, R12, RZ ;  /* 0x0000000c9e047210 */ /* 0x000fe40007fbe0ff */
[----:B------:R0:W-:Y:S01]  /*4760*/  @!P1 STG.E.U8 desc[UR36][R8.64+0x79], R151 ;  /* 0x0000799708009986 */ /* 0x0001e2000c101124 */
[----:B------:R-:W-:Y:S02]  /*4770*/  ISETP.LT.OR P1, PT, R3, 0x1, !P2 ;  /* 0x000000010300780c */ /* 0x000fe40005721670 */
[----:B---3--:R-:W-:Y:S02]  /*4780*/  IADD3.X R5, R13, R159, R89, P5, !PT ;  /* 0x0000009f0d057210 */ /* 0x008fe40002ffe459 */
[----:B------:R-:W-:-:S02]  /*4790*/  ISETP.GE.AND P0, PT, R0, 0x89, PT ;  /* 0x000000890000780c */ /* 0x000fc40003f06270 */
[----:B------:R-:W-:Y:S02]  /*47a0*/  IADD3 R12, P4, P3, R14, R12, R164 ;  /* 0x0000000c0e0c7210 */ /* 0x000fe40007b9e0a4 */
[----:B------:R-:W-:-:S05]  /*47b0*/  ISETP.LT.OR P5, PT, R3, 0x2, !P2 ;  /* 0x000000020300780c */ /* 0x000fca00057a1670 */
[----:B0-----:R-:W-:Y:S08]  /*47c0*/  @P1 BRA `(.L_x_166) ;  /* 0x00000000000c1947 */ /* 0x001ff00003800000 */
[----:B--2---:R-:W2:Y:S02]  /*47d0*/  LDG.E.U8 R157, desc[UR36][R4.64] ;  /* 0x00000024049d7981 */ /* 0x004ea4000c1e1100 */
[----:B--2---:R-:W-:-:S05]  /*47e0*/  PRMT R9, R157, 0x8880, RZ ;  /* 0x000088809d097816 */ /* 0x004fca00000000ff */
[----:B------:R-:W-:-:S07]  /*47f0*/  IMAD R22, R9, R156, RZ ;  /* 0x0000009c09167224 */ /* 0x000fce00078e02ff */
.L_x_166:
[----:B------:R-:W-:Y:S05]  /*4800*/  BSYNC B1 ;  /* 0x0000000000017941 */ /* 0x000fea0003800000 */
.L_x_165:
[----:B------:R-:W-:Y:S01]  /*4810*/  @!P1 IMAD R9, R24, R155, R22 ;  /* 0x0000009b18099224 */ /* 0x000fe200078e0216 */
[----:B------:R-:W-:Y:S01]  /*4820*/  BSSY B1, `(.L_x_167) ;  /* 0x0000007000017945 */ /* 0x000fe20003800000 */
[----:B------:R-:W-:-:S03]  /*4830*/  IMAD.IADD R164, R89, 0x1, R165 ;  /* 0x0000000159a47824 */ /* 0x000fc600078e02a5 */
[----:B------:R0:W-:Y:S01]  /*4840*/  @!P1 STG.E.U8 desc[UR36][R6.64], R9 ;  /* 0x0000000906009986 */ /* 0x0001e2000c101124 */
[----:B------:R-:W-:Y:S05]  /*4850*/  @P5 BRA `(.L_x_168) ;  /* 0x00000000000c5947 */ /* 0x000fea0003800000 */
[----:B--2---:R-:W0:Y:S02]  /*4860*/  LDG.E.U8 R157, desc[UR36][R4.64+0x1] ;  /* 0x00000124049d7981 */ /* 0x004e24000c1e1100 */
[----:B0-----:R-:W-:-:S05]  /*4870*/  PRMT R9, R157, 0x8880, RZ ;  /* 0x000088809d097816 */ /* 0x001fca00000000ff */
[----:B------:R-:W-:-:S07]  /*4880*/  IMAD R22, R9, R156, RZ ;  /* 0x0000009c09167224 */ /* 0x000fce00078e02ff */
.L_x_168:
[----:B------:R-:W-:Y:S05]  /*4890*/  BSYNC B1 ;  /* 0x0000000000017941 */ /* 0x000fea0003800000 */
.L_x_167:
[----:B------:R-:W-:Y:S01]  /*48a0*/  ISETP.LT.OR P1, PT, R3, 0x1, !P0 ;  /* 0x000000010300780c */ /* 0x000fe20004721670 */
[----:B------:R-:W-:Y:S01]  /*48b0*/  @!P5 IMAD R25, R25, R155, R22 ;  /* 0x0000009b1919d224 */ /* 0x000fe200078e0216 */
[----:B------:R-:W-:Y:S01]  /*48c0*/  BSSY B1, `(.L_x_169) ;  /* 0x000000a000017945 */ /* 0x000fe20003800000 */
[----:B------:R-:W-:Y:S02]  /*48d0*/  IADD3.X R13, R21, R13, R164, P4, P3 ;  /* 0x0000000d150d7210 */ /* 0x000fe400027e64a4 */
[C---:B------:R-:W-:Y:S01]  /*48e0*/  ISETP.LT.OR P4, PT, R3.reuse, 0x2, !P0 ;  /* 0x000000020300780c */ /* 0x040fe20004781670 */
[----:B------:R3:W-:Y:S01]  /*48f0*/  @!P5 STG.E.U8 desc[UR36][R6.64+0x1], R25 ;  /* 0x000001190600d986 */ /* 0x0007e2000c101124 */
[C---:B------:R-:W-:Y:S02]  /*4900*/  ISETP.LT.OR P5, PT, R3.reuse, 0x9, !P2 ;  /* 0x000000090300780c */ /* 0x040fe400057a1670 */
[----:B------:R-:W-:-:S04]  /*4910*/  ISETP.LT.OR P3, PT, R3, 0xa, !P2 ;  /* 0x0000000a0300780c */ /* 0x000fc80005761670 */
[----:B------:R-:W-:Y:S09]  /*4920*/  @P1 BRA `(.L_x_170) ;  /* 0x00000000000c1947 */ /* 0x000ff20003800000 */
[----:B--2---:R-:W0:Y:S02]  /*4930*/  LDG.E.U8 R157, desc[UR36][R12.64] ;  /* 0x000000240c9d7981 */ /* 0x004e24000c1e1100 */
[----:B0-----:R-:W-:-:S05]  /*4940*/  PRMT R9, R157, 0x8880, RZ ;  /* 0x000088809d097816 */ /* 0x001fca00000000ff */
[----:B------:R-:W-:-:S07]  /*4950*/  IMAD R22, R9, R156, RZ ;  /* 0x0000009c09167224 */ /* 0x000fce00078e02ff */
.L_x_170:
[----:B------:R-:W-:Y:S05]  /*4960*/  BSYNC B1 ;  /* 0x0000000000017941 */ /* 0x000fea0003800000 */
.L_x_169:
[----:B0-----:R-:W-:Y:S01]  /*4970*/  @!P1 IMAD R9, R26, R155, R22 ;  /* 0x0000009b1a099224 */ /* 0x001fe200078e0216 */
[----:B------:R-:W-:Y:S04]  /*4980*/  BSSY B1, `(.L_x_171) ;  /* 0x0000006000017945 */ /* 0x000fe80003800000 */
[----:B------:R0:W-:Y:S01]  /*4990*/  @!P1 STG.E.U8 desc[UR36][R10.64], R9 ;  /* 0x000000090a009986 */ /* 0x0001e2000c101124 */
[----:B------:R-:W-:Y:S05]  /*49a0*/  @P4 BRA `(.L_x_172) ;  /* 0x00000000000c4947 */ /* 0x000fea0003800000 */
[----:B--2---:R-:W0:Y:S02]  /*49b0*/  LDG.E.U8 R157, desc[UR36][R12.64+0x1] ;  /* 0x000001240c9d7981 */ /* 0x004e24000c1e1100 */
[----:B0-----:R-:W-:-:S05]  /*49c0*/  PRMT R9, R157, 0x8880, RZ ;  /* 0x000088809d097816 */ /* 0x001fca00000000ff */
[----:B------:R-:W-:-:S07]  /*49d0*/  IMAD R22, R9, R156, RZ ;  /* 0x0000009c09167224 */ /* 0x000fce00078e02ff */
.L_x_172:
[----:B------:R-:W-:Y:S05]  /*49e0*/  BSYNC B1 ;  /* 0x0000000000017941 */ /* 0x000fea0003800000 */
.L_x_171:
[----:B------:R-:W-:Y:S01]  /*49f0*/  @!P4 IMAD R27, R27, R155, R22 ;  /* 0x0000009b1b1bc224 */ /* 0x000fe200078e0216 */
[----:B------:R-:W-:Y:S04]  /*4a00*/  BSSY B1, `(.L_x_173) ;  /* 0x0000006000017945 */ /* 0x000fe80003800000 */
[----:B------:R0:W-:Y:S01]  /*4a10*/  @!P4 STG.E.U8 desc[UR36][R10.64+0x1], R27 ;  /* 0x0000011b0a00c986 */ /* 0x0001e2000c101124 */
[----:B------:R-:W-:Y:S05]  /*4a20*/  @P5 BRA `(.L_x_174) ;  /* 0x00000000000c5947 */ /* 0x000fea0003800000 */
[----:B--2---:R-:W0:Y:S02]  /*4a30*/  LDG.E.U8 R157, desc[UR36][R4.64+0x8] ;  /* 0x00000824049d7981 */ /* 0x004e24000c1e1100 */
[----:B0-----:R-:W-:-:S05]  /*4a40*/  PRMT R9, R157, 0x8880, RZ ;  /* 0x000088809d097816 */ /* 0x001fca00000000ff */
[----:B------:R-:W-:-:S07]  /*4a50*/  IMAD R22, R9, R156, RZ ;  /* 0x0000009c09167224 */ /* 0x000fce00078e02ff */
.L_x_174:
[----:B------:R-:W-:Y:S05]  /*4a60*/  BSYNC B1 ;  /* 0x0000000000017941 */ /* 0x000fea0003800000 */
.L_x_173:
[----:B0-----:R-:W-:Y:S01]  /*4a70*/  @!P5 IMAD R9, R28, R155, R22 ;  /* 0x0000009b1c09d224 */ /* 0x001fe200078e0216 */
[----:B------:R-:W-:Y:S04]  /*4a80*/  BSSY B1, `(.L_x_175) ;  /* 0x0000006000017945 */ /* 0x000fe80003800000 */
[----:B------:R0:W-:Y:S01]  /*4a90*/  @!P5 STG.E.U8 desc[UR36][R6.64+0x8], R9 ;  /* 0x000008090600d986 */ /* 0x0001e2000c101124 */
[----:B------:R-:W-:Y:S05]  /*4aa0*/  @P3 BRA `(.L_x_176) ;  /* 0x00000000000c3947 */ /* 0x000fea0003800000 */
[----:B--2---:R-:W0:Y:S02]  /*4ab0*/  LDG.E.U8 R157, desc[UR36][R4.64+0x9] ;  /* 0x00000924049d7981 */ /* 0x004e24000c1e1100 */
[----:B0-----:R-:W-:-:S05]  /*4ac0*/  PRMT R9, R157, 0x8880, RZ ;  /* 0x000088809d097816 */ /* 0x001fca00000000ff */
[----:B------:R-:W-:-:S07]  /*4ad0*/  IMAD R22, R9, R156, RZ ;  /* 0x0000009c09167224 */ /* 0x000fce00078e02ff */
.L_x_176:
[----:B------:R-:W-:Y:S05]  /*4ae0*/  BSYNC B1 ;  /* 0x0000000000017941 */ /* 0x000fea0003800000 */
.L_x_175:
[----:B------:R-:W-:Y:S01]  /*4af0*/  ISETP.LT.OR P5, PT, R3, 0x9, !P0 ;  /* 0x000000090300780c */ /* 0x000fe200047a1670 */
[----:B------:R-:W-:Y:S01]  /*4b00*/  @!P3 IMAD R29, R29, R155, R22 ;  /* 0x0000009b1d1db224 */ /* 0x000fe200078e0216 */
[----:B------:R-:W-:Y:S01]  /*4b10*/  BSSY B1, `(.L_x_177) ;  /* 0x0000009000017945 */ /* 0x000fe20003800000 */
[C---:B------:R-:W-:Y:S02]  /*4b20*/  ISETP.LT.OR P4, PT, R3.reuse, 0xa, !P0 ;  /* 0x0000000a0300780c */ /* 0x040fe40004781670 */
[C---:B------:R-:W-:Y:S01]  /*4b30*/  ISETP.LT.OR P1, PT, R3.reuse, 0x12, !P2 ;  /* 0x000000120300780c */ /* 0x040fe20005721670 */
[----:B------:R0:W-:Y:S01]  /*4b40*/  @!P3 STG.E.U8 desc[UR36][R6.64+0x9], R29 ;  /* 0x0000091d0600b986 */ /* 0x0001e2000c101124 */
[----:B------:R-:W-:-:S06]  /*4b50*/  ISETP.LT.OR P3, PT, R3, 0x11, !P2 ;  /* 0x000000110300780c */ /* 0x000fcc0005761670 */
[----:B------:R-:W-:Y:S07]  /*4b60*/  @P5 BRA `(.L_x_178) ;  /* 0x00000000000c5947 */ /* 0x000fee0003800000 */
[----:B--2---:R-:W0:Y:S02]  /*4b70*/  LDG.E.U8 R157, desc[UR36][R12.64+0x8] ;  /* 0x000008240c9d7981 */ /* 0x004e24000c1e1100 */
[----:B0-----:R-:W-:-:S05]  /*4b80*/  PRMT R9, R157, 0x8880, RZ ;  /* 0x000088809d097816 */ /* 0x001fca00000000ff */
[----:B------:R-:W-:-:S07]  /*4b90*/  IMAD R22, R9, R156, RZ ;  /* 0x0000009c09167224 */ /* 0x000fce00078e02ff */
.L_x_178:
[----:B------:R-:W-:Y:S05]  /*4ba0*/  BSYNC B1 ;  /* 0x0000000000017941 */ /* 0x000fea0003800000 */
.L_x_177:
[----:B0-----:R-:W-:Y:S01]  /*4bb0*/  @!P5 IMAD R9, R30, R155, R22 ;  /* 0x0000009b1e09d224 */ /* 0x001fe200078e0216 */
[----:B------:R-:W-:Y:S04]  /*4bc0*/  BSSY B1, `(.L_x_179) ;  /* 0x0000006000017945 */ /* 0x000fe80003800000 */
[----:B------:R0:W-:Y:S01]  /*4bd0*/  @!P5 STG.E.U8 desc[UR36][R10.64+0x8], R9 ;  /* 0x000008090a00d986 */ /* 0x0001e2000c101124 */
[----:B------:R-:W-:Y:S05]  /*4be0*/  @P4 BRA `(.L_x_180) ;  /* 0x00000000000c4947 */ /* 0x000fea0003800000 */
[----:B--2---:R-:W0:Y:S02]  /*4bf0*/  LDG.E.U8 R157, desc[UR36][R12.64+0x9] ;  /* 0x000009240c9d7981 */ /* 0x004e24000c1e1100 */
[----:B0-----:R-:W-:-:S05]  /*4c00*/  PRMT R9, R157, 0x8880, RZ ;  /* 0x000088809d097816 */ /* 0x001fca00000000ff */
[----:B------:R-:W-:-:S07]  /*4c10*/  IMAD R22, R9, R156, RZ ;  /* 0x0000009c09167224 */ /* 0x000fce00078e02ff */
.L_x_180:
[----:B------:R-:W-:Y:S05]  /*4c20*/  BSYNC B1 ;  /* 0x0000000000017941 */ /* 0x000fea0003800000 */
.L_x_179:
[----:B------:R-:W-:Y:S01]  /*4c30*/  @!P4 IMAD R31, R31, R155, R22 ;  /* 0x0000009b1f1fc224 */ /* 0x000fe200078e0216 */
[----:B------:R-:W-:Y:S04]  /*4c40*/  BSSY B1, `(.L_x_181) ;  /* 0x0000006000017945 */ /* 0x000fe80003800000 */
[----:B------:R0:W-:Y:S01]  /*4c50*/  @!P4 STG.E.U8 desc[UR36][R10.64+0x9], R31 ;  /* 0x0000091f0a00c986 */ /* 0x0001e2000c101124 */
[----:B------:R-:W-:Y:S05]  /*4c60*/  @P3 BRA `(.L_x_182) ;  /* 0x00000000000c3947 */ /* 0x000fea0003800000 */
[----:B--2---:R-:W0:Y:S02]  /*4c70*/  LDG.E.U8 R157, desc[UR36][R4.64+0x10] ;  /* 0x00001024049d7981 */ /* 0x004e24000c1e1100 */
[----:B0-----:R-:W-:-:S05]  /*4c80*/  PRMT R9, R157, 0x8880, RZ ;  /* 0x000088809d097816 */ /* 0x001fca00000000ff */
[----:B------:R-:W-:-:S07]  /*4c90*/  IMAD R22, R9, R156, RZ ;  /* 0x0000009c09167224 */ /* 0x000fce00078e02ff */
.L_x_182:
[----:B------:R-:W-:Y:S05]  /*4ca0*/  BSYNC B1 ;  /* 0x0000000000017941 */ /* 0x000fea0003800000 */
.L_x_181:
[----:B0-----:R-:W-:Y:S01]  /*4cb0*/  @!P3 IMAD R9, R32, R155, R22 ;  /* 0x0000009b2009b224 */ /* 0x001fe200078e0216 */
[----:B------:R-:W-:Y:S04]  /*4cc0*/  BSSY B1, `(.L_x_183) ;  /* 0x0000006000017945 */ /* 0x000fe80003800000 */
[----:B------:R0:W-:Y:S01]  /*4cd0*/  @!P3 STG.E.U8 desc[UR36][R6.64+0x10], R9 ;  /* 0x000010090600b986 */ /* 0x0001e2000c101124 */
[----:B------:R-:W-:Y:S05]  /*4ce0*/  @P1 BRA `(.L_x_184) ;  /* 0x00000000000c1947 */ /* 0x000fea0003800000 */
[----:B--2---:R-:W0:Y:S02]  /*4cf0*/  LDG.E.U8 R157, desc[UR36][R4.64+0x11] ;  /* 0x00001124049d7981 */ /* 0x004e24000c1e1100 */
[----:B0-----:R-:W-:-:S05]  /*4d00*/  PRMT R9, R157, 0x8880, RZ ;  /* 0x000088809d097816 */ /* 0x001fca00000000ff */
[----:B------:R-:W-:-:S07]  /*4d10*/  IMAD R22, R9, R156, RZ ;  /* 0x0000009c09167224 */ /* 0x000fce00078e02ff */
.L_x_184:
[----:B------:R-:W-:Y:S05]  /*4d20*/  BSYNC B1 ;  /* 0x0000000000017941 */ /* 0x000fea0003800000 */
.L_x_183:
        /* <DEDUP_REMOVED lines=11> */
.L_x_186:
[----:B------:R-:W-:Y:S05]  /*4de0*/  BSYNC B1 ;  /* 0x0000000000017941 */ /* 0x000fea0003800000 */
.L_x_185:
[----:B0-----:R-:W-:Y:S01]  /*4df0*/  @!P4 IMAD R9, R34, R155, R22 ;  /* 0x0000009b2209c224 */ /* 0x001fe200078e0216 */
[----:B------:R-:W-:Y:S04]  /*4e00*/  BSSY B1, `(.L_x_187) ;  /* 0x0000006000017945 */ /* 0x000fe80003800000 */
[----:B------:R0:W-:Y:S01]  /*4e10*/  @!P4 STG.E.U8 desc[UR36][R10.64+0x10], R9 ;  /* 0x000010090a00c986 */ /* 0x0001e2000c101124 */
[----:B------:R-:W-:Y:S05]  /*4e20*/  @P3 BRA `(.L_x_188) ;  /* 0x00000000000c3947 */ /* 0x000fea0003800000 */
[----:B--2---:R-:W0:Y:S02]  /*4e30*/  LDG.E.U8 R157, desc[UR36][R12.64+0x11] ;  /* 0x000011240c9d7981 */ /* 0x004e24000c1e1100 */
[----:B0-----:R-:W-:-:S05]  /*4e40*/  PRMT R9, R157, 0x8880, RZ ;  /* 0x000088809d097816 */ /* 0x001fca00000000ff */
[----:B------:R-:W-:-:S07]  /*4e50*/  IMAD R22, R9, R156, RZ ;  /* 0x0000009c09167224 */ /* 0x000fce00078e02ff */
.L_x_188:
[----:B------:R-:W-:Y:S05]  /*4e60*/  BSYNC B1 ;  /* 0x0000000000017941 */ /* 0x000fea0003800000 */
.L_x_187:
[----:B------:R-:W-:Y:S01]  /*4e70*/  @!P3 IMAD R35, R35, R155, R22 ;  /* 0x0000009b2323b224 */ /* 0x000fe200078e0216 */
[----:B------:R-:W-:Y:S04]  /*4e80*/  BSSY B1, `(.L_x_189) ;  /* 0x0000006000017945 */ /* 0x000fe80003800000 */
[----:B------:R0:W-:Y:S01]  /*4e90*/  @!P3 STG.E.U8 desc[UR36][R10.64+0x11], R35 ;  /* 0x000011230a00b986 */ /* 0x0001e2000c101124 */
[----:B------:R-:W-:Y:S05]  /*4ea0*/  @P5 BRA `(.L_x_190) ;  /* 0x00000000000c5947 */ /* 0x000fea0003800000 */
[----:B--2---:R-:W0:Y:S02]  /*4eb0*/  LDG.E.U8 R157, desc[UR36][R4.64+0x18] ;  /* 0x00001824049d7981 */ /* 0x004e24000c1e1100 */
[----:B0-----:R-:W-:-:S05]  /*4ec0*/  PRMT R9, R157, 0x8880, RZ ;  /* 0x000088809d097816 */ /* 0x001fca00000000ff */
[----:B------:R-:W-:-:S07]  /*4ed0*/  IMAD R22, R9, R156, RZ ;  /* 0x0000009c09167224 */ /* 0x000fce00078e02ff */
.L_x_190:
[----:B------:R-:W-:Y:S05]  /*4ee0*/  BSYNC B1 ;  /* 0x0000000000017941 */ /* 0x000fea0003800000 */
.L_x_189:
[----:B0-----:R-:W-:Y:S01]  /*4ef0*/  @!P5 IMAD R9, R36, R155, R22 ;  /* 0x0000009b2409d224 */ /* 0x001fe200078e0216 */
[----:B------:R-:W-:Y:S04]  /*4f00*/  BSSY B1, `(.L_x_191) ;  /* 0x0000006000017945 */ /* 0x000fe80003800000 */
[----:B------:R0:W-:Y:S01]  /*4f10*/  @!P5 STG.E.U8 desc[UR36][R6.64+0x18], R9 ;  /* 0x000018090600d986 */ /* 0x0001e2000c101124 */
[----:B------:R-:W-:Y:S05]  /*4f20*/  @P1 BRA `(.L_x_192) ;  /* 0x00000000000c1947 */ /* 0x000fea0003800000 */
[----:B--2---:R-:W0:Y:S02]  /*4f30*/  LDG.E.U8 R157, desc[UR36][R4.64+0x19] ;  /* 0x00001924049d7981 */ /* 0x004e24000c1e1100 */
[----:B0-----:R-:W-:-:S05]  /*4f40*/  PRMT R9, R157, 0x8880, RZ ;  /* 0x000088809d097816 */ /* 0x001fca00000000ff */
[----:B------:R-:W-:-:S07]  /*4f50*/  IMAD R22, R9, R156, RZ ;  /* 0x0000009c09167224 */ /* 0x000fce00078e02ff */
.L_x_192:
[----:B------:R-:W-:Y:S05]  /*4f60*/  BSYNC B1 ;  /* 0x0000000000017941 */ /* 0x000fea0003800000 */
.L_x_191:
        /* <DEDUP_REMOVED lines=11> */
.L_x_194:
[----:B------:R-:W-:Y:S05]  /*5020*/  BSYNC B1 ;  /* 0x0000000000017941 */ /* 0x000fea0003800000 */
.L_x_193:
[----:B0-----:R-:W-:Y:S01]  /*5030*/  @!P4 IMAD R9, R38, R155, R22 ;  /* 0x0000009b2609c224 */ /* 0x001fe200078e0216 */
[----:B------:R-:W-:Y:S04]  /*5040*/  BSSY B1, `(.L_x_195) ;  /* 0x0000006000017945 */ /* 0x000fe80003800000 */
[----:B------:R0:W-:Y:S01]  /*5050*/  @!P4 STG.E.U8 desc[UR36][R10.64+0x18], R9 ;  /* 0x000018090a00c986 */ /* 0x0001e2000c101124 */
[----:B------:R-:W-:Y:S05]  /*5060*/  @P3 BRA `(.L_x_196) ;  /* 0x00000000000c3947 */ /* 0x000fea0003800000 */
[----:B--2---:R-:W0:Y:S02]  /*5070*/  LDG.E.U8 R157, desc[UR36][R12.64+0x19] ;  /* 0x000019240c9d7981 */ /* 0x004e24000c1e1100 */
[----:B0-----:R-:W-:-:S05]  /*5080*/  PRMT R9, R157, 0x8880, RZ ;  /* 0x000088809d097816 */ /* 0x001fca00000000ff */
[----:B------:R-:W-:-:S07]  /*5090*/  IMAD R22, R9, R156, RZ ;  /* 0x0000009c09167224 */ /* 0x000fce00078e02ff */
.L_x_196:
[----:B------:R-:W-:Y:S05]  /*50a0*/  BSYNC B1 ;  /* 0x0000000000017941 */ /* 0x000fea0003800000 */
.L_x_195:
[----:B------:R-:W-:Y:S01]  /*50b0*/  @!P3 IMAD R39, R39, R155, R22 ;  /* 0x0000009b2727b224 */ /* 0x000fe200078e0216 */
[----:B------:R-:W-:Y:S04]  /*50c0*/  BSSY B1, `(.L_x_197) ;  /* 0x0000006000017945 */ /* 0x000fe80003800000 */
[----:B------:R0:W-:Y:S01]  /*50d0*/  @!P3 STG.E.U8 desc[UR36][R10.64+0x19], R39 ;  /* 0x000019270a00b986 */ /* 0x0001e2000c101124 */
[----:B------:R-:W-:Y:S05]  /*50e0*/  @P5 BRA `(.L_x_198) ;  /* 0x00000000000c5947 */ /* 0x000fea0003800000 */
[----:B--2---:R-:W0:Y:S02]  /*50f0*/  LDG.E.U8 R157, desc[UR36][R4.64+0x20] ;  /* 0x00002024049d7981 */ /* 0x004e24000c1e1100 */
[----:B0-----:R-:W-:-:S05]  /*5100*/  PRMT R9, R157, 0x8880, RZ ;  /* 0x000088809d097816 */ /* 0x001fca00000000ff */
[----:B------:R-:W-:-:S07]  /*5110*/  IMAD R22, R9, R156, RZ ;  /* 0x0000009c09167224 */ /* 0x000fce00078e02ff */
.L_x_198:
[----:B------:R-:W-:Y:S05]  /*5120*/  BSYNC B1 ;  /* 0x0000000000017941 */ /* 0x000fea0003800000 */
.L_x_197:
[----:B0-----:R-:W-:Y:S01]  /*5130*/  @!P5 IMAD R9, R40, R155, R22 ;  /* 0x0000009b2809d224 */ /* 0x001fe200078e0216 */
[----:B------:R-:W-:Y:S04]  /*5140*/  BSSY B1, `(.L_x_199) ;  /* 0x0000006000017945 */ /* 0x000fe80003800000 */
[----:B------:R0:W-:Y:S01]  /*5150*/  @!P5 STG.E.U8 desc[UR36][R6.64+0x20], R9 ;  /* 0x000020090600d986 */ /* 0x0001e2000c101124 */
[----:B------:R-:W-:Y:S05]  /*5160*/  @P1 BRA `(.L_x_200) ;  /* 0x00000000000c1947 */ /* 0x000fea0003800000 */
[----:B--2---:R-:W0:Y:S02]  /*5170*/  LDG.E.U8 R157, desc[UR36][R4.64+0x21] ;  /* 0x00002124049d7981 */ /* 0x004e24000c1e1100 */
[----:B0-----:R-:W-:-:S05]  /*5180*/  PRMT R9, R157, 0x8880, RZ ;  /* 0x000088809d097816 */ /* 0x001fca00000000ff */
[----:B------:R-:W-:-:S07]  /*5190*/  IMAD R22, R9, R156, RZ ;  /* 0x0000009c09167224 */ /* 0x000fce00078e02ff */
.L_x_200:
[----:B------:R-:W-:Y:S05]  /*51a0*/  BSYNC B1 ;  /* 0x0000000000017941 */ /* 0x000fea0003800000 */
.L_x_199:
        /* <DEDUP_REMOVED lines=11> */
.L_x_202:
[----:B------:R-:W-:Y:S05]  /*5260*/  BSYNC B1 ;  /* 0x0000000000017941 */ /* 0x000fea0003800000 */
.L_x_201:
[----:B0-----:R-:W-:Y:S01]  /*5270*/  @!P4 IMAD R9, R42, R155, R22 ;  /* 0x0000009b2a09c224 */ /* 0x001fe200078e0216 */
[----:B------:R-:W-:Y:S04]  /*5280*/  BSSY B1, `(.L_x_203) ;  /* 0x0000006000017945 */ /* 0x000fe80003800000 */
[----:B------:R0:W-:Y:S01]  /*5290*/  @!P4 STG.E.U8 desc[UR36][R10.64+0x20], R9 ;  /* 0x000020090a00c986 */ /* 0x0001e2000c101124 */
[----:B------:R-:W-:Y:S05]  /*52a0*/  @P3 BRA `(.L_x_204) ;  /* 0x00000000000c3947 */ /* 0x000fea0003800000 */
[----:B--2---:R-:W0:Y:S02]  /*52b0*/  LDG.E.U8 R157, desc[UR36][R12.64+0x21] ;  /* 0x000021240c9d7981 */ /* 0x004e24000c1e1100 */
[----:B0-----:R-:W-:-:S05]  /*52c0*/  PRMT R9, R157, 0x8880, RZ ;  /* 0x000088809d097816 */ /* 0x001fca00000000ff */
[----:B------:R-:W-:-:S07]  /*52d0*/  IMAD R22, R9, R156, RZ ;  /* 0x0000009c09167224 */ /* 0x000fce00078e02ff */
.L_x_204:
[----:B------:R-:W-:Y:S05]  /*52e0*/  BSYNC B1 ;  /* 0x0000000000017941 */ /* 0x000fea0003800000 */
.L_x_203:
[----:B------:R-:W-:Y:S01]  /*52f0*/  @!P3 IMAD R43, R43, R155, R22 ;  /* 0x0000009b2b2bb224 */ /* 0x000fe200078e0216 */
[----:B------:R-:W-:Y:S04]  /*5300*/  BSSY B1, `(.L_x_205) ;  /* 0x0000006000017945 */ /* 0x000fe80003800000 */
[----:B------:R0:W-:Y:S01]  /*5310*/  @!P3 STG.E.U8 desc[UR36][R10.64+0x21], R43 ;  /* 0x0000212b0a00b986 */ /* 0x0001e2000c101124 */
[----:B------:R-:W-:Y:S05]  /*5320*/  @P5 BRA `(.L_x_206) ;  /* 0x00000000000c5947 */ /* 0x000fea0003800000 */
[----:B--2---:R-:W0:Y:S02]  /*5330*/  LDG.E.U8 R157, desc[UR36][R4.64+0x28] ;  /* 0x00002824049d7981 */ /* 0x004e24000c1e1100 */
[----:B0-----:R-:W-:-:S05]  /*5340*/  PRMT R9, R157, 0x8880, RZ ;  /* 0x000088809d097816 */ /* 0x001fca00000000ff */
[----:B------:R-:W-:-:S07]  /*5350*/  IMAD R22, R9, R156, RZ ;  /* 0x0000009c09167224 */ /* 0x000fce00078e02ff */
.L_x_206:
[----:B------:R-:W-:Y:S05]  /*5360*/  BSYNC B1 ;  /* 0x0000000000017941 */ /* 0x000fea0003800000 */
.L_x_205:
[----:B0-----:R-:W-:Y:S01]  /*5370*/  @!P5 IMAD R9, R44, R155, R22 ;  /* 0x0000009b2c09d224 */ /* 0x001fe200078e0216 */
[----:B------:R-:W-:Y:S04]  /*5380*/  BSSY B1, `(.L_x_207) ;  /* 0x0000006000017945 */ /* 0x000fe80003800000 */
[----:B------:R0:W-:Y:S01]  /*5390*/  @!P5 STG.E.U8 desc[UR36][R6.64+0x28], R9 ;  /* 0x000028090600d986 */ /* 0x0001e2000c101124 */
[----:B------:R-:W-:Y:S05]  /*53a0*/  @P1 BRA `(.L_x_208) ;  /* 0x00000000000c1947 */ /* 0x000fea0003800000 */
[----:B--2---:R-:W0:Y:S02]  /*53b0*/  LDG.E.U8 R157, desc[UR36][R4.64+0x29] ;  /* 0x00002924049d7981 */ /* 0x004e24000c1e1100 */
[----:B0-----:R-:W-:-:S05]  /*53c0*/  PRMT R9, R157, 0x8880, RZ ;  /* 0x000088809d097816 */ /* 0x001fca00000000ff */
[----:B------:R-:W-:-:S07]  /*53d0*/  IMAD R22, R9, R156, RZ ;  /* 0x0000009c09167224 */ /* 0x000fce00078e02ff */
.L_x_208:
[----:B------:R-:W-:Y:S05]  /*53e0*/  BSYNC B1 ;  /* 0x0000000000017941 */ /* 0x000fea0003800000 */
.L_x_207:
        /* <DEDUP_REMOVED lines=11> */
.L_x_210:
[----:B------:R-:W-:Y:S05]  /*54a0*/  BSYNC B1 ;  /* 0x0000000000017941 */ /* 0x000fea0003800000 */
.L_x_209:
[----:B0-----:R-:W-:Y:S01]  /*54b0*/  @!P4 IMAD R9, R46, R155, R22 ;  /* 0x0000009b2e09c224 */ /* 0x001fe200078e0216 */
[----:B------:R-:W-:Y:S04]  /*54c0*/  BSSY B1, `(.L_x_211) ;  /* 0x0000006000017945 */ /* 0x000fe80003800000 */
[----:B------:R0:W-:Y:S01]  /*54d0*/  @!P4 STG.E.U8 desc[UR36][R10.64+0x28], R9 ;  /* 0x000028090a00c986 */ /* 0x0001e2000c101124 */
[----:B------:R-:W-:Y:S05]  /*54e0*/  @P3 BRA `(.L_x_212) ;  /* 0x00000000000c3947 */ /* 0x000fea0003800000 */
[----:B--2---:R-:W0:Y:S02]  /*54f0*/  LDG.E.U8 R157, desc[UR36][R12.64+0x29] ;  /* 0x000029240c9d7981 */ /* 0x004e24000c1e1100 */
[----:B0-----:R-:W-:-:S05]  /*5500*/  PRMT R9, R157, 0x8880, RZ ;  /* 0x000088809d097816 */ /* 0x001fca00000000ff */
[----:B------:R-:W-:-:S07]  /*5510*/  IMAD R22, R9, R156, RZ ;  /* 0x0000009c09167224 */ /* 0x000fce00078e02ff */
.L_x_212:
[----:B------:R-:W-:Y:S05]  /*5520*/  BSYNC B1 ;  /* 0x0000000000017941 */ /* 0x000fea0003800000 */
.L_x_211:
[----:B------:R-:W-:Y:S01]  /*5530*/  @!P3 IMAD R47, R47, R155, R22 ;  /* 0x0000009b2f2fb224 */ /* 0x000fe200078e0216 */
[----:B------:R-:W-:Y:S04]  /*5540*/  BSSY B1, `(.L_x_213) ;  /* 0x0000006000017945 */ /* 0x000fe80003800000 */
[----:B------:R0:W-:Y:S01]  /*5550*/  @!P3 STG.E.U8 desc[UR36][R10.64+0x29], R47 ;  /* 0x0000292f0a00b986 */ /* 0x0001e2000c101124 */
[----:B------:R-:W-:Y:S05]  /*5560*/  @P5 BRA `(.L_x_214) ;  /* 0x00000000000c5947 */ /* 0x000fea0003800000 */
[----:B--2---:R-:W0:Y:S02]  /*5570*/  LDG.E.U8 R157, desc[UR36][R4.64+0x30] ;  /* 0x00003024049d7981 */ /* 0x004e24000c1e1100 */
[----:B0-----:R-:W-:-:S05]  /*5580*/  PRMT R9, R157, 0x8880, RZ ;  /* 0x000088809d097816 */ /* 0x001fca00000000ff */
[----:B------:R-:W-:-:S07]  /*5590*/  IMAD R22, R9, R156, RZ ;  /* 0x0000009c09167224 */ /* 0x000fce00078e02ff */
.L_x_214:
[----:B------:R-:W-:Y:S05]  /*55a0*/  BSYNC B1 ;  /* 0x0000000000017941 */ /* 0x000fea0003800000 */
.L_x_213:
[----:B0-----:R-:W-:Y:S01]  /*55b0*/  @!P5 IMAD R9, R48, R155, R22 ;  /* 0x0000009b3009d224 */ /* 0x001fe200078e0216 */
[----:B------:R-:W-:Y:S04]  /*55c0*/  BSSY B1, `(.L_x_215) ;  /* 0x0000006000017945 */ /* 0x000fe80003800000 */
[----:B------:R0:W-:Y:S01]  /*55d0*/  @!P5 STG.E.U8 desc[UR36][R6.64+0x30], R9 ;  /* 0x000030090600d986 */ /* 0x0001e2000c101124 */
[----:B------:R-:W-:Y:S05]  /*55e0*/  @P1 BRA `(.L_x_216) ;  /* 0x00000000000c1947 */ /* 0x000fea0003800000 */
[----:B--2---:R-:W0:Y:S02]  /*55f0*/  LDG.E.U8 R157, desc[UR36][R4.64+0x31] ;  /* 0x00003124049d7981 */ /* 0x004e24000c1e1100 */
[----:B0-----:R-:W-:-:S05]  /*5600*/  PRMT R9, R157, 0x8880, RZ ;  /* 0x000088809d097816 */ /* 0x001fca00000000ff */
[----:B------:R-:W-:-:S07]  /*5610*/  IMAD R22, R9, R156, RZ ;  /* 0x0000009c09167224 */ /* 0x000fce00078e02ff */
.L_x_216:
[----:B------:R-:W-:Y:S05]  /*5620*/  BSYNC B1 ;  /* 0x0000000000017941 */ /* 0x000fea0003800000 */
.L_x_215:
        /* <DEDUP_REMOVED lines=11> */
.L_x_218:
[----:B------:R-:W-:Y:S05]  /*56e0*/  BSYNC B1 ;  /* 0x0000000000017941 */ /* 0x000fea0003800000 */
.L_x_217:
[----:B0-----:R-:W-:Y:S01]  /*56f0*/  @!P4 IMAD R9, R50, R155, R22 ;  /* 0x0000009b3209c224 */ /* 0x001fe200078e0216 */
[----:B------:R-:W-:Y:S04]  /*5700*/  BSSY B1, `(.L_x_219) ;  /* 0x0000006000017945 */ /* 0x000fe80003800000 */
[----:B------:R0:W-:Y:S01]  /*5710*/  @!P4 STG.E.U8 desc[UR36][R10.64+0x30], R9 ;  /* 0x000030090a00c986 */ /* 0x0001e2000c101124 */
[----:B------:R-:W-:Y:S05]  /*5720*/  @P3 BRA `(.L_x_220) ;  /* 0x00000000000c3947 */ /* 0x000fea0003800000 */
[----:B--2---:R-:W0:Y:S02]  /*5730*/  LDG.E.U8 R157, desc[UR36][R12.64+0x31] ;  /* 0x000031240c9d7981 */ /* 0x004e24000c1e1100 */
[----:B0-----:R-:W-:-:S05]  /*5740*/  PRMT R9, R157, 0x8880, RZ ;  /* 0x000088809d097816 */ /* 0x001fca00000000ff */
[----:B------:R-:W-:-:S07]  /*5750*/  IMAD R22, R9, R156, RZ ;  /* 0x0000009c09167224 */ /* 0x000fce00078e02ff */
.L_x_220:
[----:B------:R-:W-:Y:S05]  /*5760*/  BSYNC B1 ;  /* 0x0000000000017941 */ /* 0x000fea0003800000 */
.L_x_219:
[----:B------:R-:W-:Y:S01]  /*5770*/  @!P3 IMAD R51, R51, R155, R22 ;  /* 0x0000009b3333b224 */ /* 0x000fe200078e0216 */
[----:B------:R-:W-:Y:S04]  /*5780*/  BSSY B1, `(.L_x_221) ;  /* 0x0000006000017945 */ /* 0x000fe80003800000 */
[----:B------:R0:W-:Y:S01]  /*5790*/  @!P3 STG.E.U8 desc[UR36][R10.64+0x31], R51 ;  /* 0x000031330a00b986 */ /* 0x0001e2000c101124 */
[----:B------:R-:W-:Y:S05]  /*57a0*/  @P5 BRA `(.L_x_222) ;  /* 0x00000000000c5947 */ /* 0x000fea0003800000 */
[----:B--2---:R-:W0:Y:S02]  /*57b0*/  LDG.E.U8 R157, desc[UR36][R4.64+0x38] ;  /* 0x00003824049d7981 */ /* 0x004e24000c1e1100 */
[----:B0-----:R-:W-:-:S05]  /*57c0*/  PRMT R9, R157, 0x8880, RZ ;  /* 0x000088809d097816 */ /* 0x001fca00000000ff */
[----:B------:R-:W-:-:S07]  /*57d0*/  IMAD R22, R9, R156, RZ ;  /* 0x0000009c09167224 */ /* 0x000fce00078e02ff */
.L_x_222:
[----:B------:R-:W-:Y:S05]  /*57e0*/  BSYNC B1 ;  /* 0x0000000000017941 */ /* 0x000fea0003800000 */
.L_x_221:
[----:B0-----:R-:W-:Y:S01]  /*57f0*/  @!P5 IMAD R9, R52, R155, R22 ;  /* 0x0000009b3409d224 */ /* 0x001fe200078e0216 */
[----:B------:R-:W-:Y:S04]  /*5800*/  BSSY B1, `(.L_x_223) ;  /* 0x0000006000017945 */ /* 0x000fe80003800000 */
[----:B------:R0:W-:Y:S01]  /*5810*/  @!P5 STG.E.U8 desc[UR36][R6.64+0x38], R9 ;  /* 0x000038090600d986 */ /* 0x0001e2000c101124 */
[----:B------:R-:W-:Y:S05]  /*5820*/  @P1 BRA `(.L_x_224) ;  /* 0x00000000000c1947 */ /* 0x000fea0003800000 */
[----:B--2---:R-:W0:Y:S02]  /*5830*/  LDG.E.U8 R157, desc[UR36][R4.64+0x39] ;  /* 0x00003924049d7981 */ /* 0x004e24000c1e1100 */
[----:B0-----:R-:W-:-:S05]  /*5840*/  PRMT R9, R157, 0x8880, RZ ;  /* 0x000088809d097816 */ /* 0x001fca00000000ff */
[----:B------:R-:W-:-:S07]  /*5850*/  IMAD R22, R9, R156, RZ ;  /* 0x0000009c09167224 */ /* 0x000fce00078e02ff */
.L_x_224:
[----:B------:R-:W-:Y:S05]  /*5860*/  BSYNC B1 ;  /* 0x0000000000017941 */ /* 0x000fea0003800000 */
.L_x_223:
        /* <DEDUP_REMOVED lines=11> */
.L_x_226:
[----:B------:R-:W-:Y:S05]  /*5920*/  BSYNC B1 ;  /* 0x0000000000017941 */ /* 0x000fea0003800000 */
.L_x_225:
[----:B0-----:R-:W-:Y:S01]  /*5930*/  @!P4 IMAD R9, R54, R155, R22 ;  /* 0x0000009b3609c224 */ /* 0x001fe200078e0216 */
[----:B------:R-:W-:Y:S04]  /*5940*/  BSSY B1, `(.L_x_227) ;  /* 0x0000006000017945 */ /* 0x000fe80003800000 */
[----:B------:R0:W-:Y:S01]  /*5950*/  @!P4 STG.E.U8 desc[UR36][R10.64+0x38], R9 ;  /* 0x000038090a00c986 */ /* 0x0001e2000c101124 */
[----:B------:R-:W-:Y:S05]  /*5960*/  @P3 BRA `(.L_x_228) ;  /* 0x00000000000c3947 */ /* 0x000fea0003800000 */
[----:B--2---:R-:W0:Y:S02]  /*5970*/  LDG.E.U8 R157, desc[UR36][R12.64+0x39] ;  /* 0x000039240c9d7981 */ /* 0x004e24000c1e1100 */
[----:B0-----:R-:W-:-:S05]  /*5980*/  PRMT R9, R157, 0x8880, RZ ;  /* 0x000088809d097816 */ /* 0x001fca00000000ff */
[----:B------:R-:W-:-:S07]  /*5990*/  IMAD R22, R9, R156, RZ ;  /* 0x0000009c09167224 */ /* 0x000fce00078e02ff */
.L_x_228:
[----:B------:R-:W-:Y:S05]  /*59a0*/  BSYNC B1 ;  /* 0x0000000000017941 */ /* 0x000fea0003800000 */
.L_x_227:
[----:B------:R-:W-:Y:S01]  /*59b0*/  @!P3 IMAD R55, R55, R155, R22 ;  /* 0x0000009b3737b224 */ /* 0x000fe200078e0216 */
[----:B------:R-:W-:Y:S04]  /*59c0*/  BSSY B1, `(.L_x_229) ;  /* 0x0000006000017945 */ /* 0x000fe80003800000 */
[----:B------:R0:W-:Y:S01]  /*59d0*/  @!P3 STG.E.U8 desc[UR36][R10.64+0x39], R55 ;  /* 0x000039370a00b986 */ /* 0x0001e2000c101124 */
[----:B------:R-:W-:Y:S05]  /*59e0*/  @P5 BRA `(.L_x_230) ;  /* 0x00000000000c5947 */ /* 0x000fea0003800000 */
[----:B--2---:R-:W0:Y:S02]  /*59f0*/  LDG.E.U8 R157, desc[UR36][R4.64+0x40] ;  /* 0x00004024049d7981 */ /* 0x004e24000c1e1100 */
[----:B0-----:R-:W-:-:S05]  /*5a00*/  PRMT R9, R157, 0x8880, RZ ;  /* 0x000088809d097816 */ /* 0x001fca00000000ff */
[----:B------:R-:W-:-:S07]  /*5a10*/  IMAD R22, R9, R156, RZ ;  /* 0x0000009c09167224 */ /* 0x000fce00078e02ff */
.L_x_230:
[----:B------:R-:W-:Y:S05]  /*5a20*/  BSYNC B1 ;  /* 0x0000000000017941 */ /* 0x000fea0003800000 */
.L_x_229:
[----:B0-----:R-:W-:Y:S01]  /*5a30*/  @!P5 IMAD R9, R56, R155, R22 ;  /* 0x0000009b3809d224 */ /* 0x001fe200078e0216 */
[----:B------:R-:W-:Y:S04]  /*5a40*/  BSSY B1, `(.L_x_231) ;  /* 0x0000006000017945 */ /* 0x000fe80003800000 */
[----:B------:R0:W-:Y:S01]  /*5a50*/  @!P5 STG.E.U8 desc[UR36][R6.64+0x40], R9 ;  /* 0x000040090600d986 */ /* 0x0001e2000c101124 */
[----:B------:R-:W-:Y:S05]  /*5a60*/  @P1 BRA `(.L_x_232) ;  /* 0x00000000000c1947 */ /* 0x000fea0003800000 */
[----:B--2---:R-:W0:Y:S02]  /*5a70*/  LDG.E.U8 R157, desc[UR36][R4.64+0x41] ;  /* 0x00004124049d7981 */ /* 0x004e24000c1e1100 */
[----:B0-----:R-:W-:-:S05]  /*5a80*/  PRMT R9, R157, 0x8880, RZ ;  /* 0x000088809d097816 */ /* 0x001fca00000000ff */
[----:B------:R-:W-:-:S07]  /*5a90*/  IMAD R22, R9, R156, RZ ;  /* 0x0000009c09167224 */ /* 0x000fce00078e02ff */
.L_x_232:
[----:B------:R-:W-:Y:S05]  /*5aa0*/  BSYNC B1 ;  /* 0x0000000000017941 */ /* 0x000fea0003800000 */
.L_x_231:
        /* <DEDUP_REMOVED lines=11> */
.L_x_234:
[----:B------:R-:W-:Y:S05]  /*5b60*/  BSYNC B1 ;  /* 0x0000000000017941 */ /* 0x000fea0003800000 */
.L_x_233:
[----:B0-----:R-:W-:Y:S01]  /*5b70*/  @!P4 IMAD R9, R58, R155, R22 ;  /* 0x0000009b3a09c224 */ /* 0x001fe200078e0216 */
[----:B------:R-:W-:Y:S04]  /*5b80*/  BSSY B1, `(.L_x_235) ;  /* 0x0000006000017945 */ /* 0x000fe80003800000 */
[----:B------:R0:W-:Y:S01]  /*5b90*/  @!P4 STG.E.U8 desc[UR36][R10.64+0x40], R9 ;  /* 0x000040090a00c986 */ /* 0x0001e2000c101124 */
[----:B------:R-:W-:Y:S05]  /*5ba0*/  @P3 BRA `(.L_x_236) ;  /* 0x00000000000c3947 */ /* 0x000fea0003800000 */
[----:B--2---:R-:W0:Y:S02]  /*5bb0*/  LDG.E.U8 R157, desc[UR36][R12.64+0x41] ;  /* 0x000041240c9d7981 */ /* 0x004e24000c1e1100 */
[----:B0-----:R-:W-:-:S05]  /*5bc0*/  PRMT R9, R157, 0x8880, RZ ;  /* 0x000088809d097816 */ /* 0x001fca00000000ff */
[----:B------:R-:W-:-:S07]  /*5bd0*/  IMAD R22, R9, R156, RZ ;  /* 0x0000009c09167224 */ /* 0x000fce00078e02ff */
.L_x_236:
[----:B------:R-:W-:Y:S05]  /*5be0*/  BSYNC B1 ;  /* 0x0000000000017941 */ /* 0x000fea0003800000 */
.L_x_235:
[----:B------:R-:W-:Y:S01]  /*5bf0*/  @!P3 IMAD R59, R59, R155, R22 ;  /* 0x0000009b3b3bb224 */ /* 0x000fe200078e0216 */
[----:B------:R-:W-:Y:S04]  /*5c00*/  BSSY B1, `(.L_x_237) ;  /* 0x0000006000017945 */ /* 0x000fe80003800000 */
[----:B------:R0:W-:Y:S01]  /*5c10*/  @!P3 STG.E.U8 desc[UR36][R10.64+0x41], R59 ;  /* 0x0000413b0a00b986 */ /* 0x0001e2000c101124 */
[----:B------:R-:W-:Y:S05]  /*5c20*/  @P5 BRA `(.L_x_238) ;  /* 0x00000000000c5947 */ /* 0x000fea0003800000 */
[----:B--2---:R-:W0:Y:S02]  /*5c30*/  LDG.E.U8 R157, desc[UR36][R4.64+0x48] ;  /* 0x00004824049d7981 */ /* 0x004e24000c1e1100 */
[----:B0-----:R-:W-:-:S05]  /*5c40*/  PRMT R9, R157, 0x8880, RZ ;  /* 0x000088809d097816 */ /* 0x001fca00000000ff */
[----:B------:R-:W-:-:S07]  /*5c50*/  IMAD R22, R9, R156, RZ ;  /* 0x0000009c09167224 */ /* 0x000fce00078e02ff */
.L_x_238:
[----:B------:R-:W-:Y:S05]  /*5c60*/  BSYNC B1 ;  /* 0x0000000000017941 */ /* 0x000fea0003800000 */
.L_x_237:
[----:B0-----:R-:W-:Y:S01]  /*5c70*/  @!P5 IMAD R9, R60, R155, R22 ;  /* 0x0000009b3c09d224 */ /* 0x001fe200078e0216 */
[----:B------:R-:W-:Y:S04]  /*5c80*/  BSSY B1, `(.L_x_239) ;  /* 0x0000006000017945 */ /* 0x000fe80003800000 */
[----:B------:R0:W-:Y:S01]  /*5c90*/  @!P5 STG.E.U8 desc[UR36][R6.64+0x48], R9 ;  /* 0x000048090600d986 */ /* 0x0001e2000c101124 */
[----:B------:R-:W-:Y:S05]  /*5ca0*/  @P1 BRA `(.L_x_240) ;  /* 0x00000000000c1947 */ /* 0x000fea0003800000 */
[----:B--2---:R-:W0:Y:S02]  /*5cb0*/  LDG.E.U8 R157, desc[UR36][R4.64+0x49] ;  /* 0x00004924049d7981 */ /* 0x004e24000c1e1100 */
[----:B0-----:R-:W-:-:S05]  /*5cc0*/  PRMT R9, R157, 0x8880, RZ ;  /* 0x000088809d097816 */ /* 0x001fca00000000ff */
[----:B------:R-:W-:-:S07]  /*5cd0*/  IMAD R22, R9, R156, RZ ;  /* 0x0000009c09167224 */ /* 0x000fce00078e02ff */
.L_x_240:
[----:B------:R-:W-:Y:S05]  /*5ce0*/  BSYNC B1 ;  /* 0x0000000000017941 */ /* 0x000fea0003800000 */
.L_x_239:
        /* <DEDUP_REMOVED lines=11> */
.L_x_242:
[----:B------:R-:W-:Y:S05]  /*5da0*/  BSYNC B1 ;  /* 0x0000000000017941 */ /* 0x000fea0003800000 */
.L_x_241:
[----:B0-----:R-:W-:Y:S01]  /*5db0*/  @!P4 IMAD R9, R62, R155, R22 ;  /* 0x0000009b3e09c224 */ /* 0x001fe200078e0216 */
[----:B------:R-:W-:Y:S04]  /*5dc0*/  BSSY B1, `(.L_x_243) ;  /* 0x0000006000017945 */ /* 0x000fe80003800000 */
[----:B------:R0:W-:Y:S01]  /*5dd0*/  @!P4 STG.E.U8 desc[UR36][R10.64+0x48], R9 ;  /* 0x000048090a00c986 */ /* 0x0001e2000c101124 */
[----:B------:R-:W-:Y:S05]  /*5de0*/  @P3 BRA `(.L_x_244) ;  /* 0x00000000000c3947 */ /* 0x000fea0003800000 */
[----:B--2---:R-:W0:Y:S02]  /*5df0*/  LDG.E.U8 R157, desc[UR36][R12.64+0x49] ;  /* 0x000049240c9d7981 */ /* 0x004e24000c1e1100 */
[----:B0-----:R-:W-:-:S05]  /*5e00*/  PRMT R9, R157, 0x8880, RZ ;  /* 0x000088809d097816 */ /* 0x001fca00000000ff */
[----:B------:R-:W-:-:S07]  /*5e10*/  IMAD R22, R9, R156, RZ ;  /* 0x0000009c09167224 */ /* 0x000fce00078e02ff */
.L_x_244:
[----:B------:R-:W-:Y:S05]  /*5e20*/  BSYNC B1 ;  /* 0x0000000000017941 */ /* 0x000fea0003800000 */
.L_x_243:
[----:B------:R-:W-:Y:S01]  /*5e30*/  @!P3 IMAD R63, R63, R155, R22 ;  /* 0x0000009b3f3fb224 */ /* 0x000fe200078e0216 */
[----:B------:R-:W-:Y:S04]  /*5e40*/  BSSY B1, `(.L_x_245) ;  /* 0x0000006000017945 */ /* 0x000fe80003800000 */
[----:B------:R0:W-:Y:S01]  /*5e50*/  @!P3 STG.E.U8 desc[UR36][R10.64+0x49], R63 ;  /* 0x0000493f0a00b986 */ /* 0x0001e2000c101124 */
[----:B------:R-:W-:Y:S05]  /*5e60*/  @P5 BRA `(.L_x_246) ;  /* 0x00000000000c5947 */ /* 0x000fea0003800000 */
[----:B--2---:R-:W0:Y:S02]  /*5e70*/  LDG.E.U8 R157, desc[UR36][R4.64+0x50] ;  /* 0x00005024049d7981 */ /* 0x004e24000c1e1100 */
[----:B0-----:R-:W-:-:S05]  /*5e80*/  PRMT R9, R157, 0x8880, RZ ;  /* 0x000088809d097816 */ /* 0x001fca00000000ff */
[----:B------:R-:W-:-:S07]  /*5e90*/  IMAD R22, R9, R156, RZ ;  /* 0x0000009c09167224 */ /* 0x000fce00078e02ff */
.L_x_246:
[----:B------:R-:W-:Y:S05]  /*5ea0*/  BSYNC B1 ;  /* 0x0000000000017941 */ /* 0x000fea0003800000 */
.L_x_245:
[----:B0-----:R-:W-:Y:S01]  /*5eb0*/  @!P5 IMAD R9, R64, R155, R22 ;  /* 0x0000009b4009d224 */ /* 0x001fe200078e0216 */
[----:B------:R-:W-:Y:S04]  /*5ec0*/  BSSY B1, `(.L_x_247) ;  /* 0x0000006000017945 */ /* 0x000fe80003800000 */
[----:B------:R0:W-:Y:S01]  /*5ed0*/  @!P5 STG.E.U8 desc[UR36][R6.64+0x50], R9 ;  /* 0x000050090600d986 */ /* 0x0001e2000c101124 */
[----:B------:R-:W-:Y:S05]  /*5ee0*/  @P1 BRA `(.L_x_248) ;  /* 0x00000000000c1947 */ /* 0x000fea0003800000 */
[----:B--2---:R-:W0:Y:S02]  /*5ef0*/  LDG.E.U8 R157, desc[UR36][R4.64+0x51] ;  /* 0x00005124049d7981 */ /* 0x004e24000c1e1100 */
[----:B0-----:R-:W-:-:S05]  /*5f00*/  PRMT R9, R157, 0x8880, RZ ;  /* 0x000088809d097816 */ /* 0x001fca00000000ff */
[----:B------:R-:W-:-:S07]  /*5f10*/  IMAD R22, R9, R156, RZ ;  /* 0x0000009c09167224 */ /* 0x000fce00078e02ff */
.L_x_248:
[----:B------:R-:W-:Y:S05]  /*5f20*/  BSYNC B1 ;  /* 0x0000000000017941 */ /* 0x000fea0003800000 */
.L_x_247:
        /* <DEDUP_REMOVED lines=11> */
.L_x_250:
[----:B------:R-:W-:Y:S05]  /*5fe0*/  BSYNC B1 ;  /* 0x0000000000017941 */ /* 0x000fea0003800000 */
.L_x_249:
[----:B0-----:R-:W-:Y:S01]  /*5ff0*/  @!P4 IMAD R9, R66, R155, R22 ;  /* 0x0000009b4209c224 */ /* 0x001fe200078e0216 */
[----:B------:R-:W-:Y:S04]  /*6000*/  BSSY B1, `(.L_x_251) ;  /* 0x0000006000017945 */ /* 0x000fe80003800000 */
[----:B------:R0:W-:Y:S01]  /*6010*/  @!P4 STG.E.U8 desc[UR36][R10.64+0x50], R9 ;  /* 0x000050090a00c986 */ /* 0x0001e2000c101124 */
[----:B------:R-:W-:Y:S05]  /*6020*/  @P3 BRA `(.L_x_252) ;  /* 0x00000000000c3947 */ /* 0x000fea0003800000 */
[----:B--2---:R-:W0:Y:S02]  /*6030*/  LDG.E.U8 R157, desc[UR36][R12.64+0x51] ;  /* 0x000051240c9d7981 */ /* 0x004e24000c1e1100 */
[----:B0-----:R-:W-:-:S05]  /*6040*/  PRMT R9, R157, 0x8880, RZ ;  /* 0x000088809d097816 */ /* 0x001fca00000000ff */
[----:B------:R-:W-:-:S07]  /*6050*/  IMAD R22, R9, R156, RZ ;  /* 0x0000009c09167224 */ /* 0x000fce00078e02ff */
.L_x_252:
[----:B------:R-:W-:Y:S05]  /*6060*/  BSYNC B1 ;  /* 0x0000000000017941 */ /* 0x000fea0003800000 */
.L_x_251:
[----:B------:R-:W-:Y:S01]  /*6070*/  @!P3 IMAD R67, R67, R155, R22 ;  /* 0x0000009b4343b224 */ /* 0x000fe200078e0216 */
[----:B------:R-:W-:Y:S04]  /*6080*/  BSSY B1, `(.L_x_253) ;  /* 0x0000006000017945 */ /* 0x000fe80003800000 */
[----:B------:R0:W-:Y:S01]  /*6090*/  @!P3 STG.E.U8 desc[UR36][R10.64+0x51], R67 ;  /* 0x000051430a00b986 */ /* 0x0001e2000c101124 */
[----:B------:R-:W-:Y:S05]  /*60a0*/  @P5 BRA `(.L_x_254) ;  /* 0x00000000000c5947 */ /* 0x000fea0003800000 */
[----:B--2---:R-:W0:Y:S02]  /*60b0*/  LDG.E.U8 R157, desc[UR36][R4.64+0x58] ;  /* 0x00005824049d7981 */ /* 0x004e24000c1e1100 */
[----:B0-----:R-:W-:-:S05]  /*60c0*/  PRMT R9, R157, 0x8880, RZ ;  /* 0x000088809d097816 */ /* 0x001fca00000000ff */
[----:B------:R-:W-:-:S07]  /*60d0*/  IMAD R22, R9, R156, RZ ;  /* 0x0000009c09167224 */ /* 0x000fce00078e02ff */
.L_x_254:
[----:B------:R-:W-:Y:S05]  /*60e0*/  BSYNC B1 ;  /* 0x0000000000017941 */ /* 0x000fea0003800000 */
.L_x_253:
[----:B0-----:R-:W-:Y:S01]  /*60f0*/  @!P5 IMAD R9, R68, R155, R22 ;  /* 0x0000009b4409d224 */ /* 0x001fe200078e0216 */
[----:B------:R-:W-:Y:S04]  /*6100*/  BSSY B1, `(.L_x_255) ;  /* 0x0000006000017945 */ /* 0x000fe80003800000 */
[----:B------:R0:W-:Y:S01]  /*6110*/  @!P5 STG.E.U8 desc[UR36][R6.64+0x58], R9 ;  /* 0x000058090600d986 */ /* 0x0001e2000c101124 */
[----:B------:R-:W-:Y:S05]  /*6120*/  @P1 BRA `(.L_x_256) ;  /* 0x00000000000c1947 */ /* 0x000fea0003800000 */
[----:B--2---:R-:W0:Y:S02]  /*6130*/  LDG.E.U8 R157, desc[UR36][R4.64+0x59] ;  /* 0x00005924049d7981 */ /* 0x004e24000c1e1100 */
[----:B0-----:R-:W-:-:S05]  /*6140*/  PRMT R9, R157, 0x8880, RZ ;  /* 0x000088809d097816 */ /* 0x001fca00000000ff */
[----:B------:R-:W-:-:S07]  /*6150*/  IMAD R22, R9, R156, RZ ;  /* 0x0000009c09167224 */ /* 0x000fce00078e02ff */
.L_x_256:
[----:B------:R-:W-:Y:S05]  /*6160*/  BSYNC B1 ;  /* 0x0000000000017941 */ /* 0x000fea0003800000 */
.L_x_255:
        /* <DEDUP_REMOVED lines=11> */
.L_x_258:
[----:B------:R-:W-:Y:S05]  /*6220*/  BSYNC B1 ;  /* 0x0000000000017941 */ /* 0x000fea0003800000 */
.L_x_257:
[----:B0-----:R-:W-:Y:S01]  /*6230*/  @!P4 IMAD R9, R70, R155, R22 ;  /* 0x0000009b4609c224 */ /* 0x001fe200078e0216 */
[----:B------:R-:W-:Y:S04]  /*6240*/  BSSY B1, `(.L_x_259) ;  /* 0x0000006000017945 */ /* 0x000fe80003800000 */
[----:B------:R0:W-:Y:S01]  /*6250*/  @!P4 STG.E.U8 desc[UR36][R10.64+0x58], R9 ;  /* 0x000058090a00c986 */ /* 0x0001e2000c101124 */
[----:B------:R-:W-:Y:S05]  /*6260*/  @P3 BRA `(.L_x_260) ;  /* 0x00000000000c3947 */ /* 0x000fea0003800000 */
[----:B--2---:R-:W0:Y:S02]  /*6270*/  LDG.E.U8 R157, desc[UR36][R12.64+0x59] ;  /* 0x000059240c9d7981 */ /* 0x004e24000c1e1100 */
[----:B0-----:R-:W-:-:S05]  /*6280*/  PRMT R9, R157, 0x8880, RZ ;  /* 0x000088809d097816 */ /* 0x001fca00000000ff */
[----:B------:R-:W-:-:S07]  /*6290*/  IMAD R22, R9, R156, RZ ;  /* 0x0000009c09167224 */ /* 0x000fce00078e02ff */
.L_x_260:
[----:B------:R-:W-:Y:S05]  /*62a0*/  BSYNC B1 ;  /* 0x0000000000017941 */ /* 0x000fea0003800000 */
.L_x_259:
[----:B------:R-:W-:Y:S01]  /*62b0*/  @!P3 IMAD R71, R71, R155, R22 ;  /* 0x0000009b4747b224 */ /* 0x000fe200078e0216 */
[----:B------:R-:W-:Y:S04]  /*62c0*/  BSSY B1, `(.L_x_261) ;  /* 0x0000006000017945 */ /* 0x000fe80003800000 */
[----:B------:R0:W-:Y:S01]  /*62d0*/  @!P3 STG.E.U8 desc[UR36][R10.64+0x59], R71 ;  /* 0x000059470a00b986 */ /* 0x0001e2000c101124 */
[----:B------:R-:W-:Y:S05]  /*62e0*/  @P5 BRA `(.L_x_262) ;  /* 0x00000000000c5947 */ /* 0x000fea0003800000 */
[----:B--2---:R-:W0:Y:S02]  /*62f0*/  LDG.E.U8 R157, desc[UR36][R4.64+0x60] ;  /* 0x00006024049d7981 */ /* 0x004e24000c1e1100 */
[----:B0-----:R-:W-:-:S05]  /*6300*/  PRMT R9, R157, 0x8880, RZ ;  /* 0x000088809d097816 */ /* 0x001fca00000000ff */
[----:B------:R-:W-:-:S07]  /*6310*/  IMAD R22, R9, R156, RZ ;  /* 0x0000009c09167224 */ /* 0x000fce00078e02ff */
.L_x_262:
[----:B------:R-:W-:Y:S05]  /*6320*/  BSYNC B1 ;  /* 0x0000000000017941 */ /* 0x000fea0003800000 */
.L_x_261:
[----:B0-----:R-:W-:Y:S01]  /*6330*/  @!P5 IMAD R9, R72, R155, R22 ;  /* 0x0000009b4809d224 */ /* 0x001fe200078e0216 */
[----:B------:R-:W-:Y:S04]  /*6340*/  BSSY B1, `(.L_x_263) ;  /* 0x0000006000017945 */ /* 0x000fe80003800000 */
[----:B------:R0:W-:Y:S01]  /*6350*/  @!P5 STG.E.U8 desc[UR36][R6.64+0x60], R9 ;  /* 0x000060090600d986 */ /* 0x0001e2000c101124 */
[----:B------:R-:W-:Y:S05]  /*6360*/  @P1 BRA `(.L_x_264) ;  /* 0x00000000000c1947 */ /* 0x000fea0003800000 */
[----:B--2---:R-:W0:Y:S02]  /*6370*/  LDG.E.U8 R157, desc[UR36][R4.64+0x61] ;  /* 0x00006124049d7981 */ /* 0x004e24000c1e1100 */
[----:B0-----:R-:W-:-:S05]  /*6380*/  PRMT R9, R157, 0x8880, RZ ;  /* 0x000088809d097816 */ /* 0x001fca00000000ff */
[----:B------:R-:W-:-:S07]  /*6390*/  IMAD R22, R9, R156, RZ ;  /* 0x0000009c09167224 */ /* 0x000fce00078e02ff */
.L_x_264:
[----:B------:R-:W-:Y:S05]  /*63a0*/  BSYNC B1 ;  /* 0x0000000000017941 */ /* 0x000fea0003800000 */
.L_x_263:
        /* <DEDUP_REMOVED lines=11> */
.L_x_266:
[----:B------:R-:W-:Y:S05]  /*6460*/  BSYNC B1 ;  /* 0x0000000000017941 */ /* 0x000fea0003800000 */
.L_x_265:
[----:B0-----:R-:W-:Y:S01]  /*6470*/  @!P4 IMAD R9, R74, R155, R22 ;  /* 0x0000009b4a09c224 */ /* 0x001fe200078e0216 */
[----:B------:R-:W-:Y:S04]  /*6480*/  BSSY B1, `(.L_x_267) ;  /* 0x0000006000017945 */ /* 0x000fe80003800000 */
[----:B------:R0:W-:Y:S01]  /*6490*/  @!P4 STG.E.U8 desc[UR36][R10.64+0x60], R9 ;  /* 0x000060090a00c986 */ /* 0x0001e2000c101124 */
[----:B------:R-:W-:Y:S05]  /*64a0*/  @P3 BRA `(.L_x_268) ;  /* 0x00000000000c3947 */ /* 0x000fea0003800000 */
[----:B--2---:R-:W0:Y:S02]  /*64b0*/  LDG.E.U8 R157, desc[UR36][R12.64+0x61] ;  /* 0x000061240c9d7981 */ /* 0x004e24000c1e1100 */
[----:B0-----:R-:W-:-:S05]  /*64c0*/  PRMT R9, R157, 0x8880, RZ ;  /* 0x000088809d097816 */ /* 0x001fca00000000ff */
[----:B------:R-:W-:-:S07]  /*64d0*/  IMAD R22, R9, R156, RZ ;  /* 0x0000009c09167224 */ /* 0x000fce00078e02ff */
.L_x_268:
[----:B------:R-:W-:Y:S05]  /*64e0*/  BSYNC B1 ;  /* 0x0000000000017941 */ /* 0x000fea0003800000 */
.L_x_267:
[----:B------:R-:W-:Y:S01]  /*64f0*/  @!P3 IMAD R75, R75, R155, R22 ;  /* 0x0000009b4b4bb224 */ /* 0x000fe200078e0216 */
[----:B------:R-:W-:Y:S04]  /*6500*/  BSSY B1, `(.L_x_269) ;  /* 0x0000006000017945 */ /* 0x000fe80003800000 */
[----:B------:R0:W-:Y:S01]  /*6510*/  @!P3 STG.E.U8 desc[UR36][R10.64+0x61], R75 ;  /* 0x0000614b0a00b986 */ /* 0x0001e2000c101124 */
[----:B------:R-:W-:Y:S05]  /*6520*/  @P5 BRA `(.L_x_270) ;  /* 0x00000000000c5947 */ /* 0x000fea0003800000 */
[----:B--2---:R-:W0:Y:S02]  /*6530*/  LDG.E.U8 R157, desc[UR36][R4.64+0x68] ;  /* 0x00006824049d7981 */ /* 0x004e24000c1e1100 */
[----:B0-----:R-:W-:-:S05]  /*6540*/  PRMT R9, R157, 0x8880, RZ ;  /* 0x000088809d097816 */ /* 0x001fca00000000ff */
[----:B------:R-:W-:-:S07]  /*6550*/  IMAD R22, R9, R156, RZ ;  /* 0x0000009c09167224 */ /* 0x000fce00078e02ff */
.L_x_270:
[----:B------:R-:W-:Y:S05]  /*6560*/  BSYNC B1 ;  /* 0x0000000000017941 */ /* 0x000fea0003800000 */
.L_x_269:
[----:B0-----:R-:W-:Y:S01]  /*6570*/  @!P5 IMAD R9, R76, R155, R22 ;  /* 0x0000009b4c09d224 */ /* 0x001fe200078e0216 */
[----:B------:R-:W-:Y:S04]  /*6580*/  BSSY B1, `(.L_x_271) ;  /* 0x0000006000017945 */ /* 0x000fe80003800000 */
[----:B------:R0:W-:Y:S01]  /*6590*/  @!P5 STG.E.U8 desc[UR36][R6.64+0x68], R9 ;  /* 0x000068090600d986 */ /* 0x0001e2000c101124 */
[----:B------:R-:W-:Y:S05]  /*65a0*/  @P1 BRA `(.L_x_272) ;  /* 0x00000000000c1947 */ /* 0x000fea0003800000 */
[----:B--2---:R-:W0:Y:S02]  /*65b0*/  LDG.E.U8 R157, desc[UR36][R4.64+0x69] ;  /* 0x00006924049d7981 */ /* 0x004e24000c1e1100 */
[----:B0-----:R-:W-:-:S05]  /*65c0*/  PRMT R9, R157, 0x8880, RZ ;  /* 0x000088809d097816 */ /* 0x001fca00000000ff */
[----:B------:R-:W-:-:S07]  /*65d0*/  IMAD R22, R9, R156, RZ ;  /* 0x0000009c09167224 */ /* 0x000fce00078e02ff */
.L_x_272:
[----:B------:R-:W-:Y:S05]  /*65e0*/  BSYNC B1 ;  /* 0x0000000000017941 */ /* 0x000fea0003800000 */
.L_x_271:
        /* <DEDUP_REMOVED lines=11> */
.L_x_274:
[----:B------:R-:W-:Y:S05]  /*66a0*/  BSYNC B1 ;  /* 0x0000000000017941 */ /* 0x000fea0003800000 */
.L_x_273:
[----:B0-----:R-:W-:Y:S01]  /*66b0*/  @!P4 IMAD R9, R78, R155, R22 ;  /* 0x0000009b4e09c224 */ /* 0x001fe200078e0216 */
[----:B------:R-:W-:Y:S04]  /*66c0*/  BSSY B1, `(.L_x_275) ;  /* 0x0000006000017945 */ /* 0x000fe80003800000 */
[----:B------:R0:W-:Y:S01]  /*66d0*/  @!P4 STG.E.U8 desc[UR36][R10.64+0x68], R9 ;  /* 0x000068090a00c986 */ /* 0x0001e2000c101124 */
[----:B------:R-:W-:Y:S05]  /*66e0*/  @P3 BRA `(.L_x_276) ;  /* 0x00000000000c3947 */ /* 0x000fea0003800000 */
[----:B--2---:R-:W0:Y:S02]  /*66f0*/  LDG.E.U8 R157, desc[UR36][R12.64+0x69] ;  /* 0x000069240c9d7981 */ /* 0x004e24000c1e1100 */
[----:B0-----:R-:W-:-:S05]  /*6700*/  PRMT R9, R157, 0x8880, RZ ;  /* 0x000088809d097816 */ /* 0x001fca00000000ff */
[----:B------:R-:W-:-:S07]  /*6710*/  IMAD R22, R9, R156, RZ ;  /* 0x0000009c09167224 */ /* 0x000fce00078e02ff */
.L_x_276:
[----:B------:R-:W-:Y:S05]  /*6720*/  BSYNC B1 ;  /* 0x0000000000017941 */ /* 0x000fea0003800000 */
.L_x_275:
[----:B------:R-:W-:Y:S01]  /*6730*/  @!P3 IMAD R79, R79, R155, R22 ;  /* 0x0000009b4f4fb224 */ /* 0x000fe200078e0216 */
[----:B------:R-:W-:Y:S04]  /*6740*/  BSSY B1, `(.L_x_277) ;  /* 0x0000006000017945 */ /* 0x000fe80003800000 */
[----:B------:R0:W-:Y:S01]  /*6750*/  @!P3 STG.E.U8 desc[UR36][R10.64+0x69], R79 ;  /* 0x0000694f0a00b986 */ /* 0x0001e2000c101124 */
[----:B------:R-:W-:Y:S05]  /*6760*/  @P5 BRA `(.L_x_278) ;  /* 0x00000000000c5947 */ /* 0x000fea0003800000 */
[----:B--2---:R-:W0:Y:S02]  /*6770*/  LDG.E.U8 R157, desc[UR36][R4.64+0x70] ;  /* 0x00007024049d7981 */ /* 0x004e24000c1e1100 */
[----:B0-----:R-:W-:-:S05]  /*6780*/  PRMT R9, R157, 0x8880, RZ ;  /* 0x000088809d097816 */ /* 0x001fca00000000ff */
[----:B------:R-:W-:-:S07]  /*6790*/  IMAD R22, R9, R156, RZ ;  /* 0x0000009c09167224 */ /* 0x000fce00078e02ff */
.L_x_278:
[----:B------:R-:W-:Y:S05]  /*67a0*/  BSYNC B1 ;  /* 0x0000000000017941 */ /* 0x000fea0003800000 */
.L_x_277:
[----:B0-----:R-:W-:Y:S01]  /*67b0*/  @!P5 IMAD R9, R80, R155, R22 ;  /* 0x0000009b5009d224 */ /* 0x001fe200078e0216 */
[----:B------:R-:W-:Y:S04]  /*67c0*/  BSSY B1, `(.L_x_279) ;  /* 0x0000006000017945 */ /* 0x000fe80003800000 */
[----:B------:R0:W-:Y:S01]  /*67d0*/  @!P5 STG.E.U8 desc[UR36][R6.64+0x70], R9 ;  /* 0x000070090600d986 */ /* 0x0001e2000c101124 */
[----:B------:R-:W-:Y:S05]  /*67e0*/  @P1 BRA `(.L_x_280) ;  /* 0x00000000000c1947 */ /* 0x000fea0003800000 */
[----:B--2---:R-:W0:Y:S02]  /*67f0*/  LDG.E.U8 R157, desc[UR36][R4.64+0x71] ;  /* 0x00007124049d7981 */ /* 0x004e24000c1e1100 */
[----:B0-----:R-:W-:-:S05]  /*6800*/  PRMT R9, R157, 0x8880, RZ ;  /* 0x000088809d097816 */ /* 0x001fca00000000ff */
[----:B------:R-:W-:-:S07]  /*6810*/  IMAD R22, R9, R156, RZ ;  /* 0x0000009c09167224 */ /* 0x000fce00078e02ff */
.L_x_280:
[----:B------:R-:W-:Y:S05]  /*6820*/  BSYNC B1 ;  /* 0x0000000000017941 */ /* 0x000fea0003800000 */
.L_x_279:
[----:B------:R-:W-:Y:S01]  /*6830*/  ISETP.LT.OR P4, PT, R3, 0x71, !P0 ;  /* 0x000000710300780c */ /* 0x000fe20004781670 */
[----:B------:R-:W-:Y:S01]  /*6840*/  @!P1 IMAD R81, R81, R155, R22 ;  /* 0x0000009b51519224 */ /* 0x000fe200078e0216 */
[----:B------:R-:W-:Y:S01]  /*6850*/  BSSY B1, `(.L_x_281) ;  /* 0x000000a000017945 */ /* 0x000fe20003800000 */
[C---:B------:R-:W-:Y:S02]  /*6860*/  ISETP.LT.OR P3, PT, R3.reuse, 0x72, !P0 ;  /* 0x000000720300780c */ /* 0x040fe40004761670 */
        /* <DEDUP_REMOVED lines=8> */
.L_x_282:
[----:B------:R-:W-:Y:S05]  /*68f0*/  BSYNC B1 ;  /* 0x0000000000017941 */ /* 0x000fea0003800000 */
.L_x_281:
[----:B0-----:R-:W-:Y:S01]  /*6900*/  @!P4 IMAD R9, R82, R155, R22 ;  /* 0x0000009b5209c224 */ /* 0x001fe200078e0216 */
[----:B------:R-:W-:Y:S04]  /*6910*/  BSSY B1, `(.L_x_283) ;  /* 0x0000006000017945 */ /* 0x000fe80003800000 */
[----:B------:R0:W-:Y:S01]  /*6920*/  @!P4 STG.E.U8 desc[UR36][R10.64+0x70], R9 ;  /* 0x000070090a00c986 */ /* 0x0001e2000c101124 */
[----:B------:R-:W-:Y:S05]  /*6930*/  @P3 BRA `(.L_x_284) ;  /* 0x00000000000c3947 */ /* 0x000fea0003800000 */
[----:B--2---:R-:W0:Y:S02]  /*6940*/  LDG.E.U8 R157, desc[UR36][R12.64+0x71] ;  /* 0x000071240c9d7981 */ /* 0x004e24000c1e1100 */
[----:B0-----:R-:W-:-:S05]  /*6950*/  PRMT R9, R157, 0x8880, RZ ;  /* 0x000088809d097816 */ /* 0x001fca00000000ff */
[----:B------:R-:W-:-:S07]  /*6960*/  IMAD R22, R9, R156, RZ ;  /* 0x0000009c09167224 */ /* 0x000fce00078e02ff */
.L_x_284:
[----:B------:R-:W-:Y:S05]  /*6970*/  BSYNC B1 ;  /* 0x0000000000017941 */ /* 0x000fea0003800000 */
.L_x_283:
[----:B------:R-:W-:Y:S01]  /*6980*/  @!P3 IMAD R83, R83, R155, R22 ;  /* 0x0000009b5353b224 */ /* 0x000fe200078e0216 */
[----:B------:R-:W-:Y:S04]  /*6990*/  BSSY B1, `(.L_x_285) ;  /* 0x0000006000017945 */ /* 0x000fe80003800000 */
[----:B------:R0:W-:Y:S01]  /*69a0*/  @!P3 STG.E.U8 desc[UR36][R10.64+0x71], R83 ;  /* 0x000071530a00b986 */ /* 0x0001e2000c101124 */
[----:B------:R-:W-:Y:S05]  /*69b0*/  @P1 BRA `(.L_x_286) ;  /* 0x00000000000c1947 */ /* 0x000fea0003800000 */
[----:B--2---:R-:W0:Y:S02]  /*69c0*/  LDG.E.U8 R157, desc[UR36][R4.64+0x78] ;  /* 0x00007824049d7981 */ /* 0x004e24000c1e1100 */
[----:B0-----:R-:W-:-:S05]  /*69d0*/  PRMT R9, R157, 0x8880, RZ ;  /* 0x000088809d097816 */ /* 0x001fca00000000ff */
[----:B------:R-:W-:-:S07]  /*69e0*/  IMAD R22, R9, R156, RZ ;  /* 0x0000009c09167224 */ /* 0x000fce00078e02ff */
.L_x_286:
[----:B------:R-:W-:Y:S05]  /*69f0*/  BSYNC B1 ;  /* 0x0000000000017941 */ /* 0x000fea0003800000 */
.L_x_285:
[----:B0-----:R-:W-:Y:S01]  /*6a00*/  @!P1 IMAD R9, R84, R155, R22 ;  /* 0x0000009b54099224 */ /* 0x001fe200078e0216 */
[----:B------:R-:W-:Y:S04]  /*6a10*/  BSSY B1, `(.L_x_287) ;  /* 0x0000006000017945 */ /* 0x000fe80003800000 */
[----:B------:R0:W-:Y:S01]  /*6a20*/  @!P1 STG.E.U8 desc[UR36][R6.64+0x78], R9 ;  /* 0x0000780906009986 */ /* 0x0001e2000c101124 */
[----:B------:R-:W-:Y:S05]  /*6a30*/  @P2 BRA `(.L_x_288) ;  /* 0x00000000000c2947 */ /* 0x000fea0003800000 */
[----:B--2---:R-:W0:Y:S02]  /*6a40*/  LDG.E.U8 R157, desc[UR36][R4.64+0x79] ;  /* 0x00007924049d7981 */ /* 0x004e24000c1e1100 */
[----:B0-----:R-:W-:-:S05]  /*6a50*/  PRMT R9, R157, 0x8880, RZ ;  /* 0x000088809d097816 */ /* 0x001fca00000000ff */
[----:B------:R-:W-:-:S07]  /*6a60*/  IMAD R22, R9, R156, RZ ;  /* 0x0000009c09167224 */ /* 0x000fce00078e02ff */
.L_x_288:
[----:B------:R-:W-:Y:S05]  /*6a70*/  BSYNC B1 ;  /* 0x0000000000017941 */ /* 0x000fea0003800000 */
.L_x_287:
[----:B------:R-:W-:Y:S01]  /*6a80*/  @!P2 IMAD R85, R85, R155, R22 ;  /* 0x0000009b5555a224 */ /* 0x000fe200078e0216 */
[----:B------:R-:W-:Y:S04]  /*6a90*/  BSSY B1, `(.L_x_289) ;  /* 0x0000006000017945 */ /* 0x000fe80003800000 */
[----:B------:R0:W-:Y:S01]  /*6aa0*/  @!P2 STG.E.U8 desc[UR36][R6.64+0x79], R85 ;  /* 0x000079550600a986 */ /* 0x0001e2000c101124 */
[----:B------:R-:W-:Y:S05]  /*6ab0*/  @P5 BRA `(.L_x_290) ;  /* 0x00000000000c5947 */ /* 0x000fea0003800000 */
[----:B--2---:R-:W2:Y:S02]  /*6ac0*/  LDG.E.U8 R157, desc[UR36][R12.64+0x78] ;  /* 0x000078240c9d7981 */ /* 0x004ea4000c1e1100 */
[----:B--2---:R-:W-:-:S05]  /*6ad0*/  PRMT R5, R157, 0x8880, RZ ;  /* 0x000088809d057816 */ /* 0x004fca00000000ff */
[----:B------:R-:W-:-:S07]  /*6ae0*/  IMAD R22, R5, R156, RZ ;  /* 0x0000009c05167224 */ /* 0x000fce00078e02ff */
.L_x_290:
[----:B------:R-:W-:Y:S05]  /*6af0*/  BSYNC B1 ;  /* 0x0000000000017941 */ /* 0x000fea0003800000 */
.L_x_289:
[----:B------:R-:W-:Y:S01]  /*6b00*/  @!P5 IMAD R5, R86, R155, R22 ;  /* 0x0000009b5605d224 */ /* 0x000fe200078e0216 */
[----:B------:R-:W-:Y:S01]  /*6b10*/  ISETP.LT.OR P0, PT, R3, 0x7a, !P0 ;  /* 0x0000007a0300780c */ /* 0x000fe20004701670 */
[----:B------:R-:W-:Y:S03]  /*6b20*/  BSSY B1, `(.L_x_291) ;  /* 0x0000006000017945 */ /* 0x000fe60003800000 */
[----:B------:R0:W-:Y:S09]  /*6b30*/  @!P5 STG.E.U8 desc[UR36][R10.64+0x78], R5 ;  /* 0x000078050a00d986 */ /* 0x0001f2000c101124 */
[----:B------:R-:W-:Y:S05]  /*6b40*/  @P0 BRA `(.L_x_292) ;  /* 0x00000000000c0947 */ /* 0x000fea0003800000 */
[----:B--2---:R-:W2:Y:S02]  /*6b50*/  LDG.E.U8 R157, desc[UR36][R12.64+0x79] ;  /* 0x000079240c9d7981 */ /* 0x004ea4000c1e1100 */
[----:B--2---:R-:W-:-:S05]  /*6b60*/  PRMT R3, R157, 0x8880, RZ ;  /* 0x000088809d037816 */ /* 0x004fca00000000ff */
[----:B------:R-:W-:-:S07]  /*6b70*/  IMAD R22, R3, R156, RZ ;  /* 0x0000009c03167224 */ /* 0x000fce00078e02ff */
.L_x_292:
[----:B------:R-:W-:Y:S05]  /*6b80*/  BSYNC B1 ;  /* 0x0000000000017941 */ /* 0x000fea0003800000 */
.L_x_291:
[----:B------:R-:W-:Y:S01]  /*6b90*/  IMAD R87, R87, R155, R22 ;  /* 0x0000009b57577224 */ /* 0x000fe200078e0216 */
[----:B------:R-:W-:Y:S06]  /*6ba0*/  @P0 BRA `(.L_x_293) ;  /* 0x0000001800180947 */ /* 0x000fec0003800000 */
[----:B------:R0:W-:Y:S01]  /*6bb0*/  STG.E.U8 desc[UR36][R10.64+0x79], R87 ;  /* 0x000079570a007986 */ /* 0x0001e2000c101124 */
[----:B------:R-:W-:Y:S05]  /*6bc0*/  BRA `(.L_x_293) ;  /* 0x0000001800107947 */ /* 0x000fea0003800000 */
.L_x_36:
[C---:B------:R-:W-:Y:S02]  /*6bd0*/  ISETP.GE.AND P2, PT, R0.reuse, 0x1, PT ;  /* 0x000000010000780c */ /* 0x040fe40003f46270 */
[----:B------:R-:W-:Y:S02]  /*6be0*/  ISETP.GE.AND P0, PT, R0, 0x9, PT ;  /* 0x000000090000780c */ /* 0x000fe40003f06270 */
[C---:B------:R-:W-:Y:S02]  /*6bf0*/  ISETP.LT.OR P3, PT, R3.reuse, 0x1, !P2 ;  /* 0x000000010300780c */ /* 0x040fe40005761670 */
[C---:B------:R-:W-:Y:S02]  /*6c00*/  ISETP.LT.OR P5, PT, R3.reuse, 0x2, !P2 ;  /* 0x000000020300780c */ /* 0x040fe400057a1670 */
[C---:B------:R-:W-:Y:S02]  /*6c10*/  ISETP.LT.OR P1, PT, R3.reuse, 0x1, !P0 ;  /* 0x000000010300780c */ /* 0x040fe40004721670 */
[----:B------:R-:W-:-:S07]  /*6c20*/  ISETP.LT.OR P4, PT, R3, 0x2, !P0 ;  /* 0x000000020300780c */ /* 0x000fce0004781670 */
[-C--:B------:R-:W-:Y:S02]  /*6c30*/  @!P3 IMAD R5, R88, R155.reuse, RZ ;  /* 0x0000009b5805b224 */ /* 0x080fe400078e02ff */
[-C--:B------:R-:W-:Y:S02]  /*6c40*/  @!P5 IMAD R89, R89, R155.reuse, RZ ;  /* 0x0000009b5959d224 */ /* 0x080fe400078e02ff */
[-C--:B------:R-:W-:Y:S01]  /*6c50*/  @!P1 IMAD R13, R90, R155.reuse, RZ ;  /* 0x0000009b5a0d9224 */ /* 0x080fe200078e02ff */
[----:B------:R0:W-:Y:S01]  /*6c60*/  @!P3 STG.E.U8 desc[UR36][R160.64], R5 ;  /* 0x00000005a000b986 */ /* 0x0001e2000c101124 */
[----:B------:R-:W-:Y:S01]  /*6c70*/  ISETP.LT.OR P3, PT, R3, 0x9, !P2 ;  /* 0x000000090300780c */ /* 0x000fe20005761670 */
[----:B------:R-:W-:Y:S02]  /*6c80*/  @!P4 IMAD R91, R91, R155, RZ ;  /* 0x0000009b5b5bc224 */ /* 0x000fe400078e02ff */
[----:B------:R-:W-:Y:S01]  /*6c90*/  @!P5 STG.E.U8 desc[UR36][R160.64+0x1], R89 ;  /* 0x00000159a000d986 */ /* 0x000fe2000c101124 */
[----:B------:R-:W-:-:S03]  /*6ca0*/  ISETP.LT.OR P5, PT, R3, 0xa, !P2 ;  /* 0x0000000a0300780c */ /* 0x000fc600057a1670 */
[----:B------:R1:W-:Y:S01]  /*6cb0*/  @!P1 STG.E.U8 desc[UR36][R8.64], R13 ;  /* 0x0000000d08009986 */ /* 0x0003e2000c101124 */
[----:B------:R-:W-:-:S03]  /*6cc0*/  ISETP.LT.OR P1, PT, R3, 0x9, !P0 ;  /* 0x000000090300780c */ /* 0x000fc60004721670 */
[----:B------:R-:W-:Y:S01]  /*6cd0*/  @!P4 STG.E.U8 desc[UR36][R8.64+0x1], R91 ;  /* 0x0000015b0800c986 */ /* 0x000fe2000c101124 */
[----:B------:R-:W-:Y:S01]  /*6ce0*/  ISETP.LT.OR P4, PT, R3, 0xa, !P0 ;  /* 0x0000000a0300780c */ /* 0x000fe20004781670 */
[----:B------:R-:W-:-:S04]  /*6cf0*/  @!P3 IMAD R15, R92, R155, RZ ;  /* 0x0000009b5c0fb224 */ /* 0x000fc800078e02ff */
[-C--:B------:R-:W-:Y:S01]  /*6d00*/  @!P5 IMAD R93, R93, R155.reuse, RZ ;  /* 0x0000009b5d5dd224 */ /* 0x080fe200078e02ff */
[----:B------:R3:W-:Y:S01]  /*6d10*/  @!P3 STG.E.U8 desc[UR36][R160.64+0x8], R15 ;  /* 0x0000080fa000b986 */ /* 0x0007e2000c101124 */
[C---:B------:R-:W-:Y:S02]  /*6d20*/  ISETP.LT.OR P3, PT, R3.reuse, 0x11, !P2 ;  /* 0x000000110300780c */ /* 0x040fe40005761670 */
[-C--:B0-----:R-:W-:Y:S01]  /*6d30*/  @!P1 IMAD R5, R94, R155.reuse, RZ ;  /* 0x0000009b5e059224 */ /* 0x081fe200078e02ff */
[----:B------:R-:W-:Y:S01]  /*6d40*/  @!P5 STG.E.U8 desc[UR36][R160.64+0x9], R93 ;  /* 0x0000095da000d986 */ /* 0x000fe2000c101124 */
[----:B------:R-:W-:Y:S02]  /*6d50*/  ISETP.LT.OR P5, PT, R3, 0x12, !P2 ;  /* 0x000000120300780c */ /* 0x000fe400057a1670 */
[----:B------:R-:W-:Y:S01]  /*6d60*/  @!P4 IMAD R95, R95, R155, RZ ;  /* 0x0000009b5f5fc224 */ /* 0x000fe200078e02ff */
[----:B------:R0:W-:Y:S01]  /*6d70*/  @!P1 STG.E.U8 desc[UR36][R8.64+0x8], R5 ;  /* 0x0000080508009986 */ /* 0x0001e2000c101124 */
[----:B------:R-:W-:-:S03]  /*6d80*/  ISETP.LT.OR P1, PT, R3, 0x11, !P0 ;  /* 0x000000110300780c */ /* 0x000fc60004721670 */
[----:B------:R-:W-:Y:S01]  /*6d90*/  @!P4 STG.E.U8 desc[UR36][R8.64+0x9], R95 ;  /* 0x0000095f0800c986 */ /* 0x000fe2000c101124 */
[----:B------:R-:W-:Y:S01]  /*6da0*/  ISETP.LT.OR P4, PT, R3, 0x12, !P0 ;  /* 0x000000120300780c */ /* 0x000fe20004781670 */
[----:B-1----:R-:W-:-:S04]  /*6db0*/  @!P3 IMAD R13, R96, R155, RZ ;  /* 0x0000009b600db224 */ /* 0x002fc800078e02ff */
[-C--:B------:R-:W-:Y:S01]  /*6dc0*/  @!P5 IMAD R97, R97, R155.reuse, RZ ;  /* 0x0000009b6161d224 */ /* 0x080fe200078e02ff */
[----:B------:R1:W-:Y:S01]  /*6dd0*/  @!P3 STG.E.U8 desc[UR36][R160.64+0x10], R13 ;  /* 0x0000100da000b986 */ /* 0x0003e2000c101124 */
[C---:B------:R-:W-:Y:S02]  /*6de0*/  ISETP.LT.OR P3, PT, R3.reuse, 0x19, !P2 ;  /* 0x000000190300780c */ /* 0x040fe40005761670 */
[-C--:B---3--:R-:W-:Y:S01]  /*6df0*/  @!P1 IMAD R15, R98, R155.reuse, RZ ;  /* 0x0000009b620f9224 */ /* 0x088fe200078e02ff */
[----:B------:R-:W-:Y:S01]  /*6e00*/  @!P5 STG.E.U8 desc[UR36][R160.64+0x11], R97 ;  /* 0x00001161a000d986 */ /* 0x000fe2000c101124 */
[----:B------:R-:W-:Y:S02]  /*6e10*/  ISETP.LT.OR P5, PT, R3, 0x1a, !P2 ;  /* 0x0000001a0300780c */ /* 0x000fe400057a1670 */
[----:B------:R-:W-:Y:S01]  /*6e20*/  @!P4 IMAD R99, R99, R155, RZ ;  /* 0x0000009b6363c224 */ /* 0x000fe200078e02ff */
[----:B------:R3:W-:Y:S01]  /*6e30*/  @!P1 STG.E.U8 desc[UR36][R8.64+0x10], R15 ;  /* 0x0000100f08009986 */ /* 0x0007e2000c101124 */
[----:B------:R-:W-:-:S03]  /*6e40*/  ISETP.LT.OR P1, PT, R3, 0x19, !P0 ;  /* 0x000000190300780c */ /* 0x000fc60004721670 */
[----:B------:R-:W-:Y:S01]  /*6e50*/  @!P4 STG.E.U8 desc[UR36][R8.64+0x11], R99 ;  /* 0x000011630800c986 */ /* 0x000fe2000c101124 */
[----:B------:R-:W-:Y:S01]  /*6e60*/  ISETP.LT.OR P4, PT, R3, 0x1a, !P0 ;  /* 0x0000001a0300780c */ /* 0x000fe20004781670 */
[----:B0-----:R-:W-:-:S04]  /*6e70*/  @!P3 IMAD R5, R100, R155, RZ ;  /* 0x0000009b6405b224 */ /* 0x001fc800078e02ff */
[-C--:B------:R-:W-:Y:S01]  /*6e80*/  @!P5 IMAD R101, R101, R155.reuse, RZ ;  /* 0x0000009b6565d224 */ /* 0x080fe200078e02ff */
[----:B------:R0:W-:Y:S01]  /*6e90*/  @!P3 STG.E.U8 desc[UR36][R160.64+0x18], R5 ;  /* 0x00001805a000b986 */ /* 0x0001e2000c101124 */
[C---:B------:R-:W-:Y:S02]  /*6ea0*/  ISETP.LT.OR P3, PT, R3.reuse, 0x21, !P2 ;  /* 0x000000210300780c */ /* 0x040fe40005761670 */
[-C--:B-1----:R-:W-:Y:S01]  /*6eb0*/  @!P1 IMAD R13, R102, R155.reuse, RZ ;  /* 0x0000009b660d9224 */ /* 0x082fe200078e02ff */
[----:B------:R-:W-:Y:S01]  /*6ec0*/  @!P5 STG.E.U8 desc[UR36][R160.64+0x19], R101 ;  /* 0x00001965a000d986 */ /* 0x000fe2000c101124 */
[----:B------:R-:W-:Y:S02]  /*6ed0*/  ISETP.LT.OR P5, PT, R3, 0x22, !P2 ;  /* 0x000000220300780c */ /* 0x000fe400057a1670 */
[----:B------:R-:W-:Y:S01]  /*6ee0*/  @!P4 IMAD R103, R103, R155, RZ ;  /* 0x0000009b6767c224 */ /* 0x000fe200078e02ff */
[----:B------:R1:W-:Y:S01]  /*6ef0*/  @!P1 STG.E.U8 desc[UR36][R8.64+0x18], R13 ;  /* 0x0000180d08009986 */ /* 0x0003e2000c101124 */
[----:B------:R-:W-:-:S03]  /*6f00*/  ISETP.LT.OR P1, PT, R3, 0x21, !P0 ;  /* 0x000000210300780c */ /* 0x000fc60004721670 */
[----:B------:R-:W-:Y:S01]  /*6f10*/  @!P4 STG.E.U8 desc[UR36][R8.64+0x19], R103 ;  /* 0x000019670800c986 */ /* 0x000fe2000c101124 */
[----:B------:R-:W-:Y:S01]  /*6f20*/  ISETP.LT.OR P4, PT, R3, 0x22, !P0 ;  /* 0x000000220300780c */ /* 0x000fe20004781670 */
[----:B---3--:R-:W-:-:S04]  /*6f30*/  @!P3 IMAD R15, R104, R155, RZ ;  /* 0x0000009b680fb224 */ /* 0x008fc800078e02ff */
        /* <DEDUP_REMOVED lines=128> */
[----:B------:R-:W-:-:S02]  /*7740*/  ISETP.GE.AND P1, PT, R0, 0x81, PT ;  /* 0x000000810000780c */ /* 0x000fc40003f26270 */
[C---:B------:R-:W-:Y:S01]  /*7750*/  ISETP.LT.OR P5, PT, R3.reuse, 0x79, !P0 ;  /* 0x000000790300780c */ /* 0x040fe200047a1670 */
[----:B------:R-:W-:Y:S01]  /*7760*/  @!P4 STG.E.U8 desc[UR36][R8.64+0x71], R147 ;  /* 0x000071930800c986 */ /* 0x000fe2000c101124 */
[C---:B------:R-:W-:Y:S01]  /*7770*/  ISETP.LT.OR P0, PT, R3.reuse, 0x7a, !P0 ;  /* 0x0000007a0300780c */ /* 0x040fe20004701670 */
[----:B0-----:R-:W-:Y:S01]  /*7780*/  @!P3 IMAD R5, R148, R155, RZ ;  /* 0x0000009b9405b224 */ /* 0x001fe200078e02ff */
[----:B------:R-:W-:-:S03]  /*7790*/  ISETP.LT.OR P4, PT, R3, 0x1, !P1 ;  /* 0x000000010300780c */ /* 0x000fc60004f81670 */
[----:B------:R-:W-:Y:S01]  /*77a0*/  @!P2 IMAD R149, R149, R155, RZ ;  /* 0x0000009b9595a224 */ /* 0x000fe200078e02ff */
[----:B------:R0:W-:Y:S01]  /*77b0*/  @!P3 STG.E.U8 desc[UR36][R160.64+0x78], R5 ;  /* 0x00007805a000b986 */ /* 0x0001e2000c101124 */
[----:B------:R-:W-:-:S03]  /*77c0*/  ISETP.LT.OR P3, PT, R3, 0x2, !P1 ;  /* 0x000000020300780c */ /* 0x000fc60004f61670 */
[----:B------:R-:W-:Y:S01]  /*77d0*/  @!P2 STG.E.U8 desc[UR36][R160.64+0x79], R149 ;  /* 0x00007995a000a986 */ /* 0x000fe2000c101124 */
[-C--:B-1----:R-:W-:Y:S01]  /*77e0*/  @!P5 IMAD R13, R150, R155.reuse, RZ ;  /* 0x0000009b960dd224 */ /* 0x082fe200078e02ff */
[----:B------:R-:W-:Y:S01]  /*77f0*/  ISETP.GE.AND P2, PT, R0, 0x89, PT ;  /* 0x000000890000780c */ /* 0x000fe20003f46270 */
[-C--:B------:R-:W-:Y:S02]  /*7800*/  @!P0 IMAD R151, R151, R155.reuse, RZ ;  /* 0x0000009b97978224 */ /* 0x080fe400078e02ff */
[----:B---3--:R-:W-:Y:S01]  /*7810*/  @!P4 IMAD R15, R24, R155, RZ ;  /* 0x0000009b180fc224 */ /* 0x008fe200078e02ff */
[----:B------:R1:W-:Y:S01]  /*7820*/  @!P5 STG.E.U8 desc[UR36][R8.64+0x78], R13 ;  /* 0x0000780d0800d986 */ /* 0x0003e2000c101124 */
[----:B------:R-:W-:-:S03]  /*7830*/  ISETP.LT.OR P5, PT, R3, 0x1, !P2 ;  /* 0x000000010300780c */ /* 0x000fc600057a1670 */
[----:B------:R-:W-:Y:S01]  /*7840*/  @!P3 IMAD R25, R25, R155, RZ ;  /* 0x0000009b1919b224 */ /* 0x000fe200078e02ff */
[----:B------:R-:W-:Y:S01]  /*7850*/  @!P0 STG.E.U8 desc[UR36][R8.64+0x79], R151 ;  /* 0x0000799708008986 */ /* 0x000fe2000c101124 */
[----:B------:R-:W-:-:S03]  /*7860*/  ISETP.LT.OR P0, PT, R3, 0x2, !P2 ;  /* 0x000000020300780c */ /* 0x000fc60005701670 */
[----:B------:R-:W-:Y:S01]  /*7870*/  @!P4 STG.E.U8 desc[UR36][R6.64], R15 ;  /* 0x0000000f0600c986 */ /* 0x000fe2000c101124 */
        /* <DEDUP_REMOVED lines=19> */
[-C--:B------:R-:W-:Y:S01]  /*79b0*/  @!P4 IMAD R9, R32, R155.reuse, RZ ;  /* 0x0000009b2009c224 */ /* 0x080fe200078e02ff */
        /* <DEDUP_REMOVED lines=127> */
[----:B-1----:R-:W-:-:S04]  /*81b0*/  @!P5 IMAD R13, R74, R155, RZ ;  /* 0x0000009b4a0dd224 */ /* 0x002fc800078e02ff */
        /* <DEDUP_REMOVED lines=12> */
[----:B------:R-:W-:-:S04]  /*8280*/  @!P0 IMAD R9, R78, R155, RZ ;  /* 0x0000009b4e098224 */ /* 0x000fc800078e02ff */
[-C--:B------:R-:W-:Y:S01]  /*8290*/  @!P4 IMAD R79, R79, R155.reuse, RZ ;  /* 0x0000009b4f4fc224 */ /* 0x080fe200078e02ff */
[----:B------:R1:W-:Y:S01]  /*82a0*/  @!P0 STG.E.U8 desc[UR36][R10.64+0x68], R9 ;  /* 0x000068090a008986 */ /* 0x0003e2000c101124 */
[----:B------:R-:W-:Y:S02]  /*82b0*/  ISETP.LT.OR P0, PT, R3, 0x71, !P2 ;  /* 0x000000710300780c */ /* 0x000fe40005701670 */
[----:B------:R-:W-:Y:S01]  /*82c0*/  @!P3 IMAD R81, R81, R155, RZ ;  /* 0x0000009b5151b224 */ /* 0x000fe200078e02ff */
[----:B------:R3:W-:Y:S01]  /*82d0*/  @!P4 STG.E.U8 desc[UR36][R10.64+0x69], R79 ;  /* 0x0000694f0a00c986 */ /* 0x0007e2000c101124 */
[----:B------:R-:W-:-:S03]  /*82e0*/  ISETP.LT.OR P4, PT, R3, 0x72, !P2 ;  /* 0x000000720300780c */ /* 0x000fc60005781670 */
[----:B------:R3:W-:Y:S01]  /*82f0*/  @!P3 STG.E.U8 desc[UR36][R6.64+0x71], R81 ;  /* 0x000071510600b986 */ /* 0x0007e2000c101124 */
[C---:B------:R-:W-:Y:S02]  /*8300*/  ISETP.LT.OR P3, PT, R3.reuse, 0x79, !P1 ;  /* 0x000000790300780c */ /* 0x040fe40004f61670 */
[C---:B------:R-:W-:Y:S01]  /*8310*/  ISETP.LT.OR P1, PT, R3.reuse, 0x7a, !P1 ;  /* 0x0000007a0300780c */ /* 0x040fe20004f21670 */
[----:B------:R3:W-:Y:S01]  /*8320*/  @!P5 STG.E.U8 desc[UR36][R6.64+0x70], R13 ;  /* 0x0000700d0600d986 */ /* 0x0007e2000c101124 */
[C---:B------:R-:W-:Y:S02]  /*8330*/  ISETP.LT.OR P5, PT, R3.reuse, 0x79, !P2 ;  /* 0x000000790300780c */ /* 0x040fe400057a1670 */
[----:B------:R-:W-:Y:S01]  /*8340*/  ISETP.LT.OR P2, PT, R3, 0x7a, !P2 ;  /* 0x0000007a0300780c */ /* 0x000fe20005741670 */
[-C--:B------:R-:W-:Y:S02]  /*8350*/  @!P0 IMAD R3, R82, R155.reuse, RZ ;  /* 0x0000009b52038224 */ /* 0x080fe400078e02ff */
[----:B------:R-:W-:-:S03]  /*8360*/  @!P4 IMAD R83, R83, R155, RZ ;  /* 0x0000009b5353c224 */ /* 0x000fc600078e02ff */
[----:B------:R3:W-:Y:S01]  /*8370*/  @!P0 STG.E.U8 desc[UR36][R10.64+0x70], R3 ;  /* 0x000070030a008986 */ /* 0x0007e2000c101124 */
[-C--:B0-----:R-:W-:Y:S02]  /*8380*/  @!P3 IMAD R5, R84, R155.reuse, RZ ;  /* 0x0000009b5405b224 */ /* 0x081fe400078e02ff */
[-C--:B------:R-:W-:Y:S01]  /*8390*/  @!P1 IMAD R85, R85, R155.reuse, RZ ;  /* 0x0000009b55559224 */ /* 0x080fe200078e02ff */
[----:B------:R3:W-:Y:S01]  /*83a0*/  @!P4 STG.E.U8 desc[UR36][R10.64+0x71], R83 ;  /* 0x000071530a00c986 */ /* 0x0007e2000c101124 */
[-C--:B-1----:R-:W-:Y:S02]  /*83b0*/  @!P5 IMAD R9, R86, R155.reuse, RZ ;  /* 0x0000009b5609d224 */ /* 0x082fe400078e02ff */
[----:B------:R-:W-:Y:S01]  /*83c0*/  @!P2 IMAD R87, R87, R155, RZ ;  /* 0x0000009b5757a224 */ /* 0x000fe200078e02ff */
[----:B------:R3:W-:Y:S04]  /*83d0*/  @!P3 STG.E.U8 desc[UR36][R6.64+0x78], R5 ;  /* 0x000078050600b986 */ /* 0x0007e8000c101124 */
[----:B------:R3:W-:Y:S04]  /*83e0*/  @!P1 STG.E.U8 desc[UR36][R6.64+0x79], R85 ;  /* 0x0000795506009986 */ /* 0x0007e8000c101124 */
[----:B------:R3:W-:Y:S04]  /*83f0*/  @!P5 STG.E.U8 desc[UR36][R10.64+0x78], R9 ;  /* 0x000078090a00d986 */ /* 0x0007e8000c101124 */
[----:B------:R3:W-:Y:S02]  /*8400*/  @!P2 STG.E.U8 desc[UR36][R10.64+0x79], R87 ;  /* 0x000079570a00a986 */ /* 0x0007e4000c101124 */
.L_x_293:
[----:B------:R-:W-:Y:S05]  /*8410*/  BSYNC B0 ;  /* 0x0000000000007941 */ /* 0x000fea0003800000 */
.L_x_35:
[----:B------:R-:W-:Y:S01]  /*8420*/  ULDC UR4, c[0x0][0xc] ;  /* 0x0000030000047ab9 */ /* 0x000fe20000000800 */
[----:B------:R-:W-:Y:S01]  /*8430*/  ULDC UR5, c[0x0][0x10] ;  /* 0x0000040000057ab9 */ /* 0x000fe20000000800 */
[----:B---3--:R-:W3:Y:S01]  /*8440*/  LDC R3, c[0x0][0x14] ;  /* 0x00000500ff037b82 */ /* 0x008ee20000000800 */
[----:B------:R-:W-:Y:S01]  /*8450*/  UIMAD.WIDE.U32 UR4, UR4, UR5, URZ ;  /* 0x00000005040472a5 */ /* 0x000fe2000f8e003f */
[----:B------:R-:W-:Y:S01]  /*8460*/  PRMT R0, RZ, 0x7610, R0 ;  /* 0x00007610ff007816 */ /* 0x000fe20000000000 */
[----:B------:R-:W-:Y:S02]  /*8470*/  IMAD.MOV.U32 R153, RZ, RZ, -0x1 ;  /* 0xffffffffff997424 */ /* 0x000fe400078e00ff */
[----:B------:R-:W-:Y:S02]  /*8480*/  IMAD.MOV.U32 R22, RZ, RZ, -0x1 ;  /* 0xffffffffff167424 */ /* 0x000fe400078e00ff */
[----:B---3--:R-:W-:-:S04]  /*8490*/  IMAD.WIDE.U32 R16, R3, UR4, R16 ;  /* 0x0000000403107c25 */ /* 0x008fc8000f8e0010 */
[----:B------:R-:W-:Y:S01]  /*84a0*/  IMAD R3, R3, UR5, RZ ;  /* 0x0000000503037c24 */ /* 0x000fe2000f8e02ff */
[----:B------:R-:W-:Y:S02]  /*84b0*/  ULDC.64 UR4, c[0x0][0x650] ;  /* 0x0001940000047ab9 */ /* 0x000fe40000000a00 */
[----:B------:R-:W-:Y:S01]  /*84c0*/  ISETP.GE.U32.AND P0, PT, R16, UR4, PT ;  /* 0x0000000410007c0c */ /* 0x000fe2000bf06070 */
[----:B------:R-:W-:-:S05]  /*84d0*/  IMAD.IADD R17, R17, 0x1, R3 ;  /* 0x0000000111117824 */ /* 0x000fca00078e0203 */
[----:B------:R-:W-:-:S13]  /*84e0*/  ISETP.GE.U32.AND.EX P0, PT, R17, UR5, PT, P0 ;  /* 0x0000000511007c0c */ /* 0x000fda000bf06100 */
[----:B------:R-:W-:Y:S05]  /*84f0*/  @P0 BRA `(.L_x_294) ;  /* 0x0000000400640947 */ /* 0x000fea0003800000 */
[----:B------:R-:W3:Y:S01]  /*8500*/  S2R R12, SR_CTAID.X ;  /* 0x00000000000c7919 */ /* 0x000ee20000002500 */
[----:B0-----:R-:W0:Y:S01]  /*8510*/  LDC.64 R10, c[0x0][0x628] ;  /* 0x00018a00ff0a7b82 */ /* 0x001e220000000a00 */
[----:B------:R-:W-:Y:S01]  /*8520*/  ULDC UR4, c[0x0][0x150] ;  /* 0x0000540000047ab9 */ /* 0x000fe20000000800 */
[----:B------:R-:W-:Y:S01]  /*8530*/  IMAD.MOV.U32 R8, RZ, RZ, R16 ;  /* 0x000000ffff087224 */ /* 0x000fe200078e0010 */
[----:B------:R-:W0:Y:S01]  /*8540*/  S2R R24, SR_CTAID.Y ;  /* 0x0000000000187919 */ /* 0x000e220000002600 */
[----:B------:R-:W-:-:S04]  /*8550*/  IMAD.MOV.U32 R9, RZ, RZ, R17 ;  /* 0x000000ffff097224 */ /* 0x000fc800078e0011 */
[----:B------:R-:W1:Y:S08]  /*8560*/  LDC R21, c[0x0][0x144] ;  /* 0x00005100ff157b82 */ /* 0x000e700000000800 */
[----:B------:R-:W1:Y:S08]  /*8570*/  LDC R0, c[0x0][0x630] ;  /* 0x00018c00ff007b82 */ /* 0x000e700000000800 */
[----:B------:R-:W1:Y:S01]  /*8580*/  LDC.64 R14, c[0x0][0x620] ;  /* 0x00018800ff0e7b82 */ /* 0x000e620000000a00 */
[----:B0-----:R-:W-:-:S04]  /*8590*/  ISETP.NE.U32.AND P0, PT, R10, RZ, PT ;  /* 0x000000ff0a00720c */ /* 0x001fc80003f05070 */
[----:B------:R-:W-:Y:S02]  /*85a0*/  ISETP.NE.AND.EX P0, PT, R11, RZ, PT, P0 ;  /* 0x000000ff0b00720c */ /* 0x000fe40003f05300 */
[----:B---3--:R-:W-:-:S05]  /*85b0*/  I2FP.F32.U32 R3, R12 ;  /* 0x0000000c00037245 */ /* 0x008fca0000201000 */
[----:B------:R-:W-:-:S04]  /*85c0*/  FMUL R3, R3, UR4 ;  /* 0x0000000403037c20 */ /* 0x000fc80008400000 */
[----:B------:R0:W3:Y:S02]  /*85d0*/  F2I.U32.TRUNC.NTZ R20, R3 ;  /* 0x0000000300147305 */ /* 0x0000e4000020f000 */
[----:B------:R-:W-:Y:S05]  /*85e0*/  @!P0 BRA `(.L_x_295) ;  /* 0x0000000000288947 */ /* 0x000fea0003800000 */
[----:B0-----:R-:W0:Y:S02]  /*85f0*/  LDC R3, c[0x0][0x634] ;  /* 0x00018d00ff037b82 */ /* 0x001e240000000800 */
        /* <DEDUP_REMOVED lines=9> */
.L_x_295:
[----:B------:R-:W2:Y:S01]  /*8690*/  LDC.64 R28, c[0x0][0x640] ;  /* 0x00019000ff1c7b82 */ /* 0x000ea20000000a00 */
[-CC-:B-1----:R-:W-:Y:S01]  /*86a0*/  SHF.R.U64 R22, R8, R0.reuse, R9.reuse ;  /* 0x0000000008167219 */ /* 0x182fe20000001209 */
[----:B---3--:R-:W-:Y:S01]  /*86b0*/  IMAD.MOV R20, RZ, RZ, -R20 ;  /* 0x000000ffff147224 */ /* 0x008fe200078e0a14 */
[----:B------:R-:W-:Y:S01]  /*86c0*/  SHF.R.U32.HI R0, RZ, R0, R9 ;  /* 0x00000000ff007219 */ /* 0x000fe20000011609 */
[----:B------:R-:W-:Y:S01]  /*86d0*/  ULDC UR4, c[0x0][0x154] ;  /* 0x0000550000047ab9 */ /* 0x000fe20000000800 */
[----:B0-----:R-:W-:Y:S01]  /*86e0*/  IADD3 R3, P0, RZ, -R22, RZ ;  /* 0x80000016ff037210 */ /* 0x001fe20007f1e0ff */
[----:B------:R-:W-:Y:S02]  /*86f0*/  IMAD R21, R21, R20, R12 ;  /* 0x0000001415157224 */ /* 0x000fe400078e020c */
[----:B------:R-:W0:Y:S01]  /*8700*/  LDC R6, c[0x0][0x618] ;  /* 0x00018600ff067b82 */ /* 0x000e220000000800 */
[----:B------:R-:W-:Y:S02]  /*8710*/  IMAD.MOV.U32 R7, RZ, RZ, 0x1 ;  /* 0x00000001ff077424 */ /* 0x000fe400078e00ff */
[----:B------:R-:W-:-:S04]  /*8720*/  IMAD.X R5, RZ, RZ, ~R0, P0 ;  /* 0x000000ffff057224 */ /* 0x000fc800000e0e00 */
[-C--:B------:R-:W-:Y:S01]  /*8730*/  IMAD R0, R5, R14.reuse, RZ ;  /* 0x0000000e05007224 */ /* 0x080fe200078e02ff */
[----:B------:R-:W1:Y:S01]  /*8740*/  LDC R8, c[0x0][0x608] ;  /* 0x00018200ff087b82 */ /* 0x000e620000000800 */
[----:B------:R-:W-:-:S04]  /*8750*/  IMAD.WIDE.U32 R4, R3, R14, R16 ;  /* 0x0000000e03047225 */ /* 0x000fc800078e0010 */
[----:B------:R-:W-:Y:S01]  /*8760*/  IMAD R3, R3, R15, R0 ;  /* 0x0000000f03037224 */ /* 0x000fe200078e0200 */
[----:B------:R-:W-:Y:S02]  /*8770*/  I2FP.F32.U32 R0, R24 ;  /* 0x0000001800007245 */ /* 0x000fe40000201000 */
[----:B------:R-:W3:Y:S01]  /*8780*/  LDC R26, c[0x0][0x658] ;  /* 0x00019600ff1a7b82 */ /* 0x000ee20000000800 */
[----:B------:R-:W-:Y:S01]  /*8790*/  IMAD.IADD R3, R5, 0x1, R3 ;  /* 0x0000000105037824 */ /* 0x000fe200078e0203 */
[----:B--2---:R-:W-:Y:S01]  /*87a0*/  ISETP.NE.U32.AND P0, PT, R28, RZ, PT ;  /* 0x000000ff1c00720c */ /* 0x004fe20003f05070 */
[----:B------:R-:W-:Y:S01]  /*87b0*/  FMUL R0, R0, UR4 ;  /* 0x0000000400007c20 */ /* 0x000fe20008400000 */
[----:B------:R-:W-:Y:S02]  /*87c0*/  IMAD.MOV.U32 R5, RZ, RZ, -0x1 ;  /* 0xffffffffff057424 */ /* 0x000fe400078e00ff */
[----:B------:R-:W-:Y:S01]  /*87d0*/  ISETP.NE.AND.EX P0, PT, R29, RZ, PT, P0 ;  /* 0x000000ff1d00720c */ /* 0x000fe20003f05300 */
[----:B------:R2:W2:Y:S01]  /*87e0*/  F2I.U32.TRUNC.NTZ R13, R0 ;  /* 0x00000000000d7305 */ /* 0x0004a2000020f000 */
[----:B------:R-:W2:Y:S01]  /*87f0*/  LDC R15, c[0x0][0x148] ;  /* 0x00005200ff0f7b82 */ /* 0x000ea20000000800 */
[----:B0-----:R-:W-:-:S02]  /*8800*/  SHF.R.U64 R12, R4, R6, R3 ;  /* 0x00000006040c7219 */ /* 0x001fc40000001203 */
[----:B------:R-:W-:-:S05]  /*8810*/  SHF.R.U32.HI R3, RZ, R6, R3 ;  /* 0x00000006ff037219 */ /* 0x000fca0000011603 */
[----:B------:R-:W0:Y:S01]  /*8820*/  LDC R20, c[0x0][0x600] ;  /* 0x00018000ff147b82 */ /* 0x000e220000000800 */
[-CC-:B-1----:R-:W-:Y:S02]  /*8830*/  SHF.R.U64 R10, R12, R8.reuse, R3.reuse ;  /* 0x000000080c0a7219 */ /* 0x182fe40000001203 */
[----:B------:R-:W-:-:S05]  /*8840*/  SHF.R.U32.HI R3, RZ, R8, R3 ;  /* 0x00000008ff037219 */ /* 0x000fca0000011603 */
[----:B------:R-:W1:Y:S01]  /*8850*/  LDC R27, c[0x0][0x648] ;  /* 0x00019200ff1b7b82 */ /* 0x000e620000000800 */
[-C--:B---3--:R-:W-:Y:S02]  /*8860*/  SHF.L.U32 R4, R5, R26.reuse, RZ ;  /* 0x0000001a05047219 */ /* 0x088fe400000006ff */
[--C-:B------:R-:W-:Y:S02]  /*8870*/  SHF.R.U64 R14, R10, R26, R3.reuse ;  /* 0x0000001a0a0e7219 */ /* 0x100fe40000001203 */
[----:B------:R-:W-:Y:S02]  /*8880*/  LOP3.LUT R25, RZ, R4, RZ, 0x33, !PT ;  /* 0x00000004ff197212 */ /* 0x000fe400078e33ff */
[-C--:B------:R-:W-:Y:S01]  /*8890*/  SHF.R.U32.HI R5, RZ, R26.reuse, R3 ;  /* 0x0000001aff057219 */ /* 0x080fe20000011603 */
[----:B------:R-:W3:Y:S01]  /*88a0*/  LDC R30, c[0x0][0x638] ;  /* 0x00018e00ff1e7b82 */ /* 0x000ee20000000800 */
[----:B------:R-:W-:Y:S01]  /*88b0*/  SHF.L.U32 R154, R7, R26, RZ ;  /* 0x0000001a079a7219 */ /* 0x000fe200000006ff */
[----:B------:R-:W-:-:S06]  /*88c0*/  IMAD.MOV.U32 R4, RZ, RZ, R14 ;  /* 0x000000ffff047224 */ /* 0x000fcc00078e000e */
[----:B------:R-:W0:Y:S01]  /*88d0*/  LDC R31, c[0x0][0x610] ;  /* 0x00018400ff1f7b82 */ /* 0x000e220000000800 */
        /* <DEDUP_REMOVED lines=11> */
.L_x_296:
[----:B------:R-:W-:Y:S01]  /*8990*/  ISETP.NE.AND P0, PT, R2, 0x1, PT ;  /* 0x000000010200780c */ /* 0x000fe20003f05270 */
[----:B0-----:R-:W-:Y:S01]  /*89a0*/  VIADD R7, R20, 0xffffffff ;  /* 0xffffffff14077836 */ /* 0x001fe20000000000 */
[----:B-12---:R-:W-:Y:S01]  /*89b0*/  SHF.R.U64 R0, R4, R27, R5 ;  /* 0x0000001b04007219 */ /* 0x006fe20000001205 */
[----:B------:R-:W-:Y:S01]  /*89c0*/  IMAD.MOV R13, RZ, RZ, -R13 ;  /* 0x000000ffff0d7224 */ /* 0x000fe200078e0a0d */
[----:B------:R-:W-:Y:S01]  /*89d0*/  LOP3.LUT R5, R10, R25, RZ, 0xc0, !PT ;  /* 0x000000190a057212 */ /* 0x000fe200078ec0ff */
[----:B------:R-:W-:Y:S02]  /*89e0*/  IMAD.MOV.U32 R4, RZ, RZ, 0x1 ;  /* 0x00000001ff047424 */ /* 0x000fe400078e00ff */
[----:B------:R-:W-:Y:S02]  /*89f0*/  IMAD.MOV R3, RZ, RZ, -R0 ;  /* 0x000000ffff037224 */ /* 0x000fe400078e0a00 */
[----:B------:R-:W-:Y:S01]  /*8a00*/  IMAD R154, R154, R0, R5 ;  /* 0x000000009a9a7224 */ /* 0x000fe200078e0205 */
[----:B------:R-:W-:Y:S01]  /*8a10*/  LOP3.LUT R5, R12, R7, RZ, 0xc0, !PT ;  /* 0x000000070c057212 */ /* 0x000fe200078ec0ff */
[----:B---3--:R-:W-:-:S02]  /*8a20*/  IMAD R0, R3, R30, R14 ;  /* 0x0000001e03007224 */ /* 0x008fc400078e020e */
[----:B------:R-:W-:Y:S02]  /*8a30*/  @P0 IMAD R21, R15, R13, R24 ;  /* 0x0000000d0f150224 */ /* 0x000fe400078e0218 */
[----:B------:R-:W-:Y:S01]  /*8a40*/  IMAD R3, R0, R20, R5 ;  /* 0x0000001400037224 */ /* 0x000fe200078e0205 */
[----:B------:R-:W-:Y:S01]  /*8a50*/  PRMT R0, R4, 0x7610, R0 ;  /* 0x0000761004007816 */ /* 0x000fe20000000000 */
[----:B------:R-:W-:-:S05]  /*8a60*/  IMAD R154, R154, R31, R21 ;  /* 0x0000001f9a9a7224 */ /* 0x000fca00078e0215 */
[----:B------:R-:W-:Y:S02]  /*8a70*/  SEL R153, R3, R154, !P0 ;  /* 0x0000009a03997207 */ /* 0x000fe40004000000 */
[----:B------:R-:W-:-:S07]  /*8a80*/  SEL R154, R154, R3, !P0 ;  /* 0x000000039a9a7207 */ /* 0x000fce0004000000 */
.L_x_294:
[----:B------:R-:W-:-:S13]  /*8a90*/  LOP3.LUT P0, RZ, R0, 0xff, RZ, 0xc0, !PT ;  /* 0x000000ff00ff7812 */ /* 0x000fda000780c0ff */
[----:B------:R-:W-:Y:S05]  /*8aa0*/  @P0 BRA `(.L_x_297) ;  /* 0xffffff8800540947 */ /* 0x000fea000383ffff */
[----:B------:R-:W-:Y:S05]  /*8ab0*/  EXIT ;  /* 0x000000000000794d */ /* 0x000fea0003800000 */
.L_x_8:
        /* <DEDUP_REMOVED lines=26> */
.L_x_299:
[----:B------:R-:W0:Y:S01]  /*8c60*/  LDC.64 R28, c[0x0][0x640] ;  /* 0x00019000ff1c7b82 */ /* 0x000e220000000a00 */
[-CC-:B------:R-:W-:Y:S01]  /*8c70*/  SHF.R.U64 R22, R12, R6.reuse, R13.reuse ;  /* 0x000000060c167219 */ /* 0x180fe2000000120d */
[----:B------:R-:W-:Y:S01]  /*8c80*/  IMAD.MOV.U32 R30, RZ, RZ, 0x1 ;  /* 0x00000001ff1e7424 */ /* 0x000fe200078e00ff */
[----:B------:R-:W-:Y:S02]  /*8c90*/  SHF.R.U32.HI R6, RZ, R6, R13 ;  /* 0x00000006ff067219 */ /* 0x000fe4000001160d */
        /* <DEDUP_REMOVED lines=8> */
[----:B------:R-:W-:Y:S01]  /*8d20*/  IMAD.IADD R9, R9, 0x1, R11 ;  /* 0x0000000109097824 */ /* 0x000fe200078e020b */
[----:B0-----:R-:W-:-:S04]  /*8d30*/  ISETP.NE.U32.AND P0, PT, R28, RZ, PT ;  /* 0x000000ff1c00720c */ /* 0x001fc80003f05070 */
[----:B------:R-:W-:Y:S02]  /*8d40*/  ISETP.NE.AND.EX P0, PT, R29, RZ, PT, P0 ;  /* 0x000000ff1d00720c */ /* 0x000fe40003f05300 */
[----:B------:R-:W0:Y:S01]  /*8d50*/  LDC R20, c[0x0][0x600] ;  /* 0x00018000ff147b82 */ /* 0x000e220000000800 */
[-CC-:B-1----:R-:W-:Y:S01]  /*8d60*/  SHF.R.U64 R14, R8, R10.reuse, R9.reuse ;  /* 0x0000000a080e7219 */ /* 0x182fe20000001209 */
[----:B------:R-:W-:Y:S01]  /*8d70*/  IMAD.MOV.U32 R8, RZ, RZ, -0x1 ;  /* 0xffffffffff087424 */ /* 0x000fe200078e00ff */
[----:B------:R-:W-:-:S05]  /*8d80*/  SHF.R.U32.HI R9, RZ, R10, R9 ;  /* 0x0000000aff097219 */ /* 0x000fca0000011609 */
[----:B------:R-:W1:Y:S01]  /*8d90*/  LDC R24, c[0x0][0x648] ;  /* 0x00019200ff187b82 */ /* 0x000e620000000800 */
[-CC-:B--2---:R-:W-:Y:S02]  /*8da0*/  SHF.R.U64 R23, R14, R12.reuse, R9.reuse ;  /* 0x0000000c0e177219 */ /* 0x184fe40000001209 */
[----:B------:R-:W-:-:S05]  /*8db0*/  SHF.R.U32.HI R6, RZ, R12, R9 ;  /* 0x0000000cff067219 */ /* 0x000fca0000011609 */
[----:B------:R-:W2:Y:S01]  /*8dc0*/  LDC R26, c[0x0][0x638] ;  /* 0x00018e00ff1a7b82 */ /* 0x000ea20000000800 */
[-C--:B---3--:R-:W-:Y:S02]  /*8dd0*/  SHF.L.U32 R8, R8, R27.reuse, RZ ;  /* 0x0000001b08087219 */ /* 0x088fe400000006ff */
[-CC-:B------:R-:W-:Y:S02]  /*8de0*/  SHF.R.U64 R25, R23, R27.reuse, R6.reuse ;  /* 0x0000001b17197219 */ /* 0x180fe40000001206 */
[----:B------:R-:W-:Y:S02]  /*8df0*/  LOP3.LUT R32, RZ, R8, RZ, 0x33, !PT ;  /* 0x00000008ff207212 */ /* 0x000fe400078e33ff */
[----:B------:R-:W-:Y:S01]  /*8e00*/  SHF.R.U32.HI R9, RZ, R27, R6 ;  /* 0x0000001bff097219 */ /* 0x000fe20000011606 */
[----:B------:R-:W3:Y:S01]  /*8e10*/  LDC R31, c[0x0][0x610] ;  /* 0x00018400ff1f7b82 */ /* 0x000ee20000000800 */
[----:B------:R-:W-:Y:S01]  /*8e20*/  IMAD.MOV.U32 R8, RZ, RZ, R25 ;  /* 0x000000ffff087224 */ /* 0x000fe200078e0019 */
[----:B------:R-:W-:Y:S06]  /*8e30*/  @!P0 BRA `(.L_x_300) ;  /* 0x0000000000288947 */ /* 0x000fec0003800000 */
        /* <DEDUP_REMOVED lines=10> */
.L_x_300:
[----:B------:R-:W-:Y:S01]  /*8ee0*/  ISETP.NE.AND P0, PT, R2, 0x1, PT ;  /* 0x000000010200780c */ /* 0x000fe20003f05270 */
[----:B------:R-:W-:Y:S01]  /*8ef0*/  IMAD.MOV.U32 R13, RZ, RZ, R22 ;  /* 0x000000ffff0d7224 */ /* 0x000fe200078e0016 */
[----:B-1----:R-:W-:Y:S01]  /*8f00*/  SHF.R.U64 R6, R8, R24, R9 ;  /* 0x0000001808067219 */ /* 0x002fe20000001209 */
[----:B0-----:R-:W-:Y:S01]  /*8f10*/  VIADD R9, R20, 0xffffffff ;  /* 0xffffffff14097836 */ /* 0x001fe20000000000 */
[----:B------:R-:W-:Y:S02]  /*8f20*/  SHF.L.U32 R30, R30, R27, RZ ;  /* 0x0000001b1e1e7219 */ /* 0x000fe400000006ff */
[----:B------:R-:W-:Y:S01]  /*8f30*/  LOP3.LUT R5, R23, R32, RZ, 0xc0, !PT ;  /* 0x0000002017057212 */ /* 0x000fe200078ec0ff */
[----:B------:R-:W-:-:S04]  /*8f40*/  IMAD.MOV R8, RZ, RZ, -R6 ;  /* 0x000000ffff087224 */ /* 0x000fc800078e0a06 */
[----:B------:R-:W-:Y:S01]  /*8f50*/  IMAD R6, R30, R6, R5 ;  /* 0x000000061e067224 */ /* 0x000fe200078e0205 */
[----:B------:R-:W-:Y:S01]  /*8f60*/  LOP3.LUT R5, R14, R9, RZ, 0xc0, !PT ;  /* 0x000000090e057212 */ /* 0x000fe200078ec0ff */
[----:B------:R-:W-:Y:S02]  /*8f70*/  @P0 IMAD R3, R7, R21, R4 ;  /* 0x0000001507030224 */ /* 0x000fe400078e0204 */
[----:B--2---:R-:W-:Y:S02]  /*8f80*/  IMAD R4, R8, R26, R25 ;  /* 0x0000001a08047224 */ /* 0x004fe400078e0219 */
[----:B---3--:R-:W-:Y:S02]  /*8f90*/  IMAD R3, R6, R31, R3 ;  /* 0x0000001f06037224 */ /* 0x008fe400078e0203 */
[----:B------:R-:W-:Y:S02]  /*8fa0*/  IMAD R4, R4, R20, R5 ;  /* 0x0000001404047224 */ /* 0x000fe400078e0205 */
[----:B------:R-:W-:-:S03]  /*8fb0*/  IMAD.MOV.U32 R6, RZ, RZ, 0x1 ;  /* 0x00000001ff067424 */ /* 0x000fc600078e00ff */
[----:B------:R-:W-:Y:S02]  /*8fc0*/  SEL R20, R4, R3, !P0 ;  /* 0x0000000304147207 */ /* 0x000fe40004000000 */
[----:B------:R-:W-:-:S07]  /*8fd0*/  SEL R11, R3, R4, !P0 ;  /* 0x00000004030b7207 */ /* 0x000fce0004000000 */
.L_x_298:
[----:B------:R-:W-:-:S08]  /*8fe0*/  NOP ;  /* 0x0000000000007918 */ /* 0x000fd00000000000 */
[----:B------:R-:W0:-:S00]  /*8ff0*/  USETMAXREG.DEALLOC.CTAPOOL 0x28 ;  /* 0x00000028000079c8 */ /* 0x000e0000080e0500 */
[----:B0-----:R-:W-:-:S13]  /*9000*/  ISETP.NE.AND P0, PT, R0, RZ, PT ;  /* 0x000000ff0000720c */ /* 0x001fda0003f05270 */
[----:B------:R-:W-:Y:S05]  /*9010*/  @P0 EXIT ;  /* 0x000000000000094d */ /* 0x000fea0003800000 */
[----:B------:R-:W-:Y:S01]  /*9020*/  LOP3.LUT P0, RZ, R6, 0xff, RZ, 0xc0, !PT ;  /* 0x000000ff06ff7812 */ /* 0x000fe2000780c0ff */
[----:B------:R-:W-:Y:S02]  /*9030*/  IMAD.MOV.U32 R0, RZ, RZ, 0x1 ;  /* 0x00000001ff007424 */ /* 0x000fe400078e00ff */
[----:B------:R-:W-:-:S10]  /*9040*/  IMAD.MOV.U32 R12, RZ, RZ, RZ ;  /* 0x000000ffff0c7224 */ /* 0x000fd400078e00ff */
[----:B------:R-:W-:Y:S05]  /*9050*/  @!P0 BRA `(.L_x_301) ;  /* 0x0000000c008c8947 */ /* 0x000fea0003800000 */
[----:B------:R-:W0:Y:S01]  /*9060*/  LDC R0, c[0x0][0x28c] ;  /* 0x0000a300ff007b82 */ /* 0x000e220000000800 */
[----:B------:R-:W-:Y:S01]  /*9070*/  ULDC UR5, c[0x0][0x658] ;  /* 0x0001960000057ab9 */ /* 0x000fe20000000800 */
[----:B------:R-:W-:Y:S01]  /*9080*/  UMOV UR11, 0xffffffff ;  /* 0xffffffff000b7882 */ /* 0x000fe20000000000 */
[----:B------:R-:W-:Y:S01]  /*9090*/  UMOV UR17, 0x1 ;  /* 0x0000000100117882 */ /* 0x000fe20000000000 */
[----:B------:R-:W-:Y:S01]  /*90a0*/  USHF.L.U32 UR11, UR11, UR5, URZ ;  /* 0x000000050b0b7299 */ /* 0x000fe2000800063f */
[----:B------:R-:W-:Y:S01]  /*90b0*/  BSSY B0, `(.L_x_301) ;  /* 0x00000dd000007945 */ /* 0x000fe20003800000 */
[----:B------:R-:W-:Y:S01]  /*90c0*/  ULDC UR9, c[0x0][0xc] ;  /* 0x0000030000097ab9 */ /* 0x000fe20000000800 */
[----:B------:R-:W-:Y:S01]  /*90d0*/  ULDC UR16, c[0x0][0x10] ;  /* 0x0000040000107ab9 */ /* 0x000fe20000000800 */
[----:B------:R-:W1:Y:S01]  /*90e0*/  S2UR UR8, SR_CgaCtaId ;  /* 0x00000000000879c3 */ /* 0x000e620000008800 */
[----:B------:R-:W-:Y:S01]  /*90f0*/  IMAD.MOV.U32 R10, RZ, RZ, 0x1 ;  /* 0x00000001ff0a7424 */ /* 0x000fe200078e00ff */
[----:B------:R-:W-:Y:S01]  /*9100*/  LOP3.LUT R9, R19, 0x2, RZ, 0xfc, !PT ;  /* 0x0000000213097812 */ /* 0x000fe200078efcff */
[----:B------:R-:W-:Y:S01]  /*9110*/  IMAD.MOV.U32 R12, RZ, RZ, RZ ;  /* 0x000000ffff0c7224 */ /* 0x000fe200078e00ff */
[----:B------:R-:W-:Y:S01]  /*9120*/  ULDC UR4, c[0x0][0x600] ;  /* 0x0001800000047ab9 */ /* 0x000fe20000000800 */
[----:B------:R-:W-:Y:S01]  /*9130*/  UMOV UR20, 0x1111 ;  /* 0x0000111100147882 */ /* 0x000fe20000000000 */
[----:B------:R-:W-:-:S02]  /*9140*/  UIADD3 UR4, UR4, -0x1, URZ ;  /* 0xffffffff04047890 */ /* 0x000fc4000fffe03f */
[----:B------:R-:W-:Y:S01]  /*9150*/  USHF.L.U32 UR5, UR17, UR5, URZ ;  /* 0x0000000511057299 */ /* 0x000fe2000800063f */
[----:B------:R-:W-:Y:S01]  /*9160*/  ULDC.64 UR30, c[0x0][0x198] ;  /* 0x00006600001e7ab9 */ /* 0x000fe20000000a00 */
[----:B0-----:R-:W-:-:S05]  /*9170*/  VIADD R0, R0, 0x1f ;  /* 0x0000001f00007836 */ /* 0x001fca0000000000 */
[----:B------:R-:W-:Y:S01]  /*9180*/  SHF.R.S32.HI R3, RZ, 0x1f, R0 ;  /* 0x0000001fff037819 */ /* 0x000fe20000011400 */
[----:B-1----:R-:W-:-:S03]  /*9190*/  USHF.R.U32.HI UR27, URZ, 0x2, UR8 ;  /* 0x000000023f1b7899 */ /* 0x002fc60008011608 */
[----:B------:R-:W-:Y:S01]  /*91a0*/  LEA.HI R3, R3, R0, RZ, 0x5 ;  /* 0x0000000003037211 */ /* 0x000fe200078f28ff */
[----:B------:R-:W-:Y:S01]  /*91b0*/  ULOP3.LUT UR10, UR8, 0x3, URZ, 0xc0, !UPT ;  /* 0x00000003080a7892 */ /* 0x000fe2000f8ec03f */
[----:B------:R-:W-:Y:S01]  /*91c0*/  IMAD.MOV.U32 R0, RZ, RZ, 0x1 ;  /* 0x00000001ff007424 */ /* 0x000fe200078e00ff */
[----:B------:R-:W-:Y:S01]  /*91d0*/  USHF.L.U32 UR6, UR8, 0x5, URZ ;  /* 0x0000000508067899 */ /* 0x000fe2000800063f */
[----:B------:R-:W-:Y:S01]  /*91e0*/  SHF.R.S32.HI R3, RZ, 0x5, R3 ;  /* 0x00000005ff037819 */ /* 0x000fe20000011403 */
[----:B------:R-:W-:Y:S02]  /*91f0*/  USHF.L.U32 UR7, UR8, 0xa, URZ ;  /* 0x0000000a08077899 */ /* 0x000fe4000800063f */
[----:B------:R-:W-:Y:S02]  /*9200*/  ULOP3.LUT UR8, UR8, 0xfffffffc, URZ, 0xc0, !UPT ;  /* 0xfffffffc08087892 */ /* 0x000fe4000f8ec03f */
[----:B------:R-:W-:Y:S01]  /*9210*/  ULOP3.LUT UR13, UR7, 0xc00, URZ, 0xc0, !UPT ;  /* 0x00000c00070d7892 */ /* 0x000fe2000f8ec03f */
[----:B------:R-:W-:Y:S01]  /*9220*/  VIADD R8, R3, 0x1 ;  /* 0x0000000103087836 */ /* 0x000fe20000000000 */
[----:B------:R-:W-:-:S02]  /*9230*/  ULOP3.LUT UR12, UR8, 0x1, URZ, 0xfc, !UPT ;  /* 0x00000001080c7892 */ /* 0x000fc4000f8efc3f */
[----:B------:R-:W-:Y:S02]  /*9240*/  ULOP3.LUT UR14, UR8, 0x2, URZ, 0xfc, !UPT ;  /* 0x00000002080e7892 */ /* 0x000fe4000f8efc3f */
[----:B------:R-:W-:Y:S02]  /*9250*/  UISETP.GT.U32.AND UP0, UPT, UR10, 0xffff, UPT ;  /* 0x0000ffff0a00788c */ /* 0x000fe4000bf04070 */
[----:B------:R-:W-:Y:S02]  /*9260*/  ULOP3.LUT UR7, URZ, UR11, URZ, 0x33, !UPT ;  /* 0x0000000b3f077292 */ /* 0x000fe4000f8e333f */
[----:B------:R-:W-:Y:S02]  /*9270*/  USHF.L.U32 UR11, UR17, UR8, URZ ;  /* 0x00000008110b7299 */ /* 0x000fe4000800063f */
[----:B------:R-:W-:Y:S02]  /*9280*/  ULOP3.LUT UR15, UR8, 0x3, URZ, 0xfc, !UPT ;  /* 0x00000003080f7892 */ /* 0x000fe4000f8efc3f */
[----:B------:R-:W-:-:S02]  /*9290*/  UIMAD.WIDE.U32 UR8, UR9, UR16, URZ ;  /* 0x00000010090872a5 */ /* 0x000fc4000f8e003f */
[----:B------:R-:W-:Y:S02]  /*92a0*/  USHF.L.U32 UR12, UR17, UR12, URZ ;  /* 0x0000000c110c7299 */ /* 0x000fe4000800063f */
[----:B------:R-:W-:Y:S02]  /*92b0*/  USHF.L.U32 UR14, UR17, UR14, URZ ;  /* 0x0000000e110e7299 */ /* 0x000fe4000800063f */
[----:B------:R-:W-:Y:S01]  /*92c0*/  USEL UR10, UR10, 0xffff, !UP0 ;  /* 0x0000ffff0a0a7887 */ /* 0x000fe2000c000000 */
[----:B------:R-:W-:Y:S01]  /*92d0*/  ULDC UR16, c[0x0][0x14] ;  /* 0x0000050000107ab9 */ /* 0x000fe20000000800 */
[----:B------:R-:W-:Y:S02]  /*92e0*/  USHF.L.U32 UR15, UR17, UR15, URZ ;  /* 0x0000000f110f7299 */ /* 0x000fe4000800063f */
[----:B------:R-:W-:Y:S02]  /*92f0*/  UIMAD.WIDE.U32 UR24, UR8, UR16, URZ ;  /* 0x00000010081872a5 */ /* 0x000fe4000f8e003f */
[----:B------:R-:W-:-:S02]  /*9300*/  UIMAD UR8, UR9, UR16, URZ ;  /* 0x00000010090872a4 */ /* 0x000fc4000f8e023f */
[----:B------:R-:W-:Y:S02]  /*9310*/  ULOP3.LUT UR11, UR14, UR11, UR12, 0xfe, !UPT ;  /* 0x0000000b0e0b7292 */ /* 0x000fe4000f8efe0c */
[----:B------:R-:W-:Y:S02]  /*9320*/  ULOP3.LUT UR10, UR10, 0xffff, URZ, 0xc0, !UPT ;  /* 0x0000ffff0a0a7892 */ /* 0x000fe4000f8ec03f */
[----:B------:R-:W-:Y:S02]  /*9330*/  ULEA UR28, UR27, 0x200, 0xb ;  /* 0x000002001b1c7891 */ /* 0x000fe4000f8e583f */
[----:B------:R-:W-:Y:S02]  /*9340*/  ULOP3.LUT UR6, UR6, 0x60, URZ, 0xc0, !UPT ;  /* 0x0000006006067892 */ /* 0x000fe4000f8ec03f */
[----:B------:R-:W-:Y:S02]  /*9350*/  ULOP3.LUT UR13, UR13, 0x24200, URZ, 0xfc, !UPT ;  /* 0x000242000d0d7892 */ /* 0x000fe4000f8efc3f */
[----:B------:R-:W-:-:S02]  /*9360*/  UIADD3 UR14, UR25, UR8, URZ ;  /* 0x00000008190e7290 */ /* 0x000fc4000fffe03f */
[----:B------:R-:W-:Y:S02]  /*9370*/  ULOP3.LUT UR15, UR11, UR15, URZ, 0xfc, !UPT ;  /* 0x0000000f0b0f7292 */ /* 0x000fe4000f8efc3f */
[----:B------:R-:W-:-:S12]  /*9380*/  USHF.L.U32 UR20, UR20, UR10, URZ ;  /* 0x0000000a14147299 */ /* 0x000fd8000800063f */
.L_x_312:
[----:B------:R-:W-:-:S03]  /*9390*/  UMOV UR8, 0xffffffff ;  /* 0xffffffff00087882 */ /* 0x000fc60000000000 */
[----:B------:R-:W-:Y:S05]  /*93a0*/  BRA.DIV UR8, `(.L_x_302) ;  /* 0x0000001608987947 */ /* 0x000fea000b800000 */
[----:B------:R-:W-:-:S13]  /*93b0*/  ELECT P6, URZ, PT ;  /* 0x00000000003f782f */ /* 0x000fda00038c0000 */
.L_x_337:
[----:B------:R-:W0:Y:S01]  /*93c0*/  LDC R4, c[0x0][0x28c] ;  /* 0x0000a300ff047b82 */ /* 0x000e220000000800 */
[----:B------:R-:W-:Y:S01]  /*93d0*/  BSSY B1, `(.L_x_303) ;  /* 0x0000039000017945 */ /* 0x000fe20003800000 */
[----:B0-----:R-:W-:-:S13]  /*93e0*/  ISETP.LT.OR P6, PT, R4, 0x1, !P6 ;  /* 0x000000010400780c */ /* 0x001fda00077c1670 */
[----:B------:R-:W-:Y:S05]  /*93f0*/  @P6 BRA `(.L_x_304) ;  /* 0x0000000000d86947 */ /* 0x000fea0003800000 */
[----:B------:R-:W-:Y:S01]  /*9400*/  LEA R11, R11, UR27, 0x2 ;  /* 0x0000001b0b0b7c11 */ /* 0x000fe2000f8e10ff */
[----:B------:R-:W-:Y:S01]  /*9410*/  IMAD.MOV.U32 R22, RZ, RZ, RZ ;  /* 0x000000ffff167224 */ /* 0x000fe200078e00ff */
[----:B------:R-:W-:Y:S01]  /*9420*/  LEA R20, R20, UR6, 0x7 ;  /* 0x0000000614147c11 */ /* 0x000fe2000f8e38ff */
[----:B------:R-:W-:Y:S02]  /*9430*/  IMAD.MOV.U32 R4, RZ, RZ, R8 ;  /* 0x000000ffff047224 */ /* 0x000fe400078e0008 */
[----:B------:R-:W-:Y:S02]  /*9440*/  IMAD.MOV.U32 R5, RZ, RZ, R0 ;  /* 0x000000ffff057224 */ /* 0x000fe400078e0000 */
[----:B------:R-:W-:Y:S02]  /*9450*/  IMAD.MOV.U32 R6, RZ, RZ, R12 ;  /* 0x000000ffff067224 */ /* 0x000fe400078e000c */
[----:B------:R-:W-:-:S07]  /*9460*/  IMAD.SHL.U32 R15, R11, 0x40, RZ ;  /* 0x000000400b0f7824 */ /* 0x000fce00078e00ff */
.L_x_307:
[----:B------:R-:W0:Y:S01]  /*9470*/  S2R R14, SR_CgaCtaId ;  /* 0x00000000000e7919 */ /* 0x000e220000008800 */
[----:B------:R-:W-:Y:S02]  /*9480*/  MOV R7, 0x400 ;  /* 0x0000040000077802 */ /* 0x000fe40000000f00 */
[----:B------:R-:W-:-:S13]  /*9490*/  LOP3.LUT P1, RZ, R18, 0x7f, RZ, 0xc0, !PT ;  /* 0x0000007f12ff7812 */ /* 0x000fda000782c0ff */
[----:B------:R-:W1:Y:S01]  /*94a0*/  @!P1 LDC R11, c[0x0][0x500] ;  /* 0x00014000ff0b9b82 */ /* 0x000e620000000800 */
[----:B0-----:R-:W-:Y:S02]  /*94b0*/  LEA R21, R14, R7, 0x18 ;  /* 0x000000070e157211 */ /* 0x001fe400078ec0ff */
[----:B------:R-:W-:-:S03]  /*94c0*/  SHF.L.U32 R7, R5, 0x1f, RZ ;  /* 0x0000001f05077819 */ /* 0x000fc600000006ff */
[----:B------:R-:W-:-:S04]  /*94d0*/  IMAD R14, R6, 0x8, R21 ;  /* 0x00000008060e7824 */ /* 0x000fc800078e0215 */
[----:B------:R-:W0:Y:S02]  /*94e0*/  SYNCS.PHASECHK.TRANS64.TRYWAIT P0, [R14+URZ+0x90], R7 ;  /* 0x000090070e0075a7 */ /* 0x000e24000800017f */
[----:B01----:R-:W-:Y:S05]  /*94f0*/  @!P0 BRA `(.L_x_305) ;  /* 0x0000001400648947 */ /* 0x003fea0003800000 */
.L_x_338:
[----:B0-----:R-:W-:Y:S01]  /*9500*/  PRMT R7, R9, 0x9910, RZ ;  /* 0x0000991009077816 */ /* 0x001fe200000000ff */
[----:B------:R0:W-:Y:S03]  /*9510*/  @!P1 SYNCS.ARRIVE.TRANS64 RZ, [R14+URZ], R11 ;  /* 0x0000000b0eff99a7 */ /* 0x0001e6000800003f */
[----:B------:R-:W-:-:S13]  /*9520*/  ISETP.NE.AND P0, PT, R7, 0x2, PT ;  /* 0x000000020700780c */ /* 0x000fda0003f05270 */
[----:B0-----:R-:W-:Y:S05]  /*9530*/  @P0 BRA `(.L_x_306) ;  /* 0x0000000000040947 */ /* 0x001fea0003800000 */
[----:B------:R-:W-:Y:S01]  /*9540*/  BPT.TRAP 0x1 ;  /* 0x000000040000795c */ /* 0x000fe20000300000 */
.L_x_306:
[----:B------:R-:W-:Y:S01]  /*9550*/  R2UR UR11, R6 ;  /* 0x00000000060b72ca */ /* 0x000fe200000e0000 */
[----:B------:R-:W-:Y:S01]  /*9560*/  VIADD R4, R4, 0xffffffff ;  /* 0xffffffff04047836 */ /* 0x000fe20000000000 */
[----:B------:R-:W-:Y:S01]  /*9570*/  R2UR UR22, R21 ;  /* 0x00000000151672ca */ /* 0x000fe200000e0000 */
[----:B------:R-:W-:Y:S01]  /*9580*/  UIADD3 UR16, UP0, UR30, 0xf0, URZ ;  /* 0x000000f01e107890 */ /* 0x000fe2000ff1e03f */
[----:B------:R-:W-:Y:S01]  /*9590*/  R2UR UR23, R15 ;  /* 0x000000000f1772ca */ /* 0x000fe200000e0000 */
[----:B------:R-:W-:Y:S01]  /*95a0*/  UIADD3 UR32, UP1, UR30, 0x1f0, URZ ;  /* 0x000001f01e207890 */ /* 0x000fe2000ff3e03f */
[----:B------:R-:W-:Y:S01]  /*95b0*/  R2UR UR9, R14 ;  /* 0x000000000e0972ca */ /* 0x000fe200000e0000 */
[----:B------:R-:W-:Y:S01]  /*95c0*/  UIADD3.X UR17, URZ, UR31, URZ, UP0, !UPT ;  /* 0x0000001f3f117290 */ /* 0x000fe200087fe43f */
[----:B------:R-:W-:Y:S01]  /*95d0*/  R2UR UR10, R22 ;  /* 0x00000000160a72ca */ /* 0x000fe200000e0000 */
[----:B------:R-:W-:Y:S01]  /*95e0*/  UPRMT UR21, URZ, 0x5410, UR20 ;  /* 0x000054103f157896 */ /* 0x000fe20008000014 */
[----:B------:R-:W-:Y:S01]  /*95f0*/  R2UR UR12, R13 ;  /* 0x000000000d0c72ca */ /* 0x000fe200000e0000 */
[----:B------:R-:W-:Y:S01]  /*9600*/  VIADD R6, R6, 0x1 ;  /* 0x0000000106067836 */ /* 0x000fe20000000000 */
[----:B------:R-:W-:Y:S01]  /*9610*/  R2UR UR26, R20 ;  /* 0x00000000141a72ca */ /* 0x000fe200000e0000 */
[----:B------:R-:W-:Y:S01]  /*9620*/  ULEA UR8, UR11, UR28, 0xd ;  /* 0x0000001c0b087291 */ /* 0x000fe2000f8e683f */
[----:B------:R-:W-:Y:S01]  /*9630*/  ISETP.GT.AND P1, PT, R4, 0x1, PT ;  /* 0x000000010400780c */ /* 0x000fe20003f24270 */
[----:B------:R-:W-:Y:S01]  /*9640*/  ULEA UR11, UR11, UR13, 0xc ;  /* 0x0000000d0b0b7291 */ /* 0x000fe2000f8e603f */
[----:B------:R-:W-:Y:S01]  /*9650*/  ISETP.NE.AND P0, PT, R6, 0x12, PT ;  /* 0x000000120600780c */ /* 0x000fe20003f05270 */
[----:B------:R-:W-:Y:S01]  /*9660*/  UIADD3 UR8, UR22, UR8, URZ ;  /* 0x0000000816087290 */ /* 0x000fe2000fffe03f */
[----:B------:R-:W-:Y:S01]  /*9670*/  VIADD R22, R22, 0x20 ;  /* 0x0000002016167836 */ /* 0x000fe20000000000 */
[----:B------:R-:W-:Y:S01]  /*9680*/  UIADD3 UR22, UR22, UR11, URZ ;  /* 0x0000000b16167290 */ /* 0x000fe2000fffe03f */
[----:B------:R-:W-:Y:S01]  /*9690*/  SEL R14, RZ, 0x1, P0 ;  /* 0x00000001ff0e7807 */ /* 0x000fe20000000000 */
[----:B------:R-:W-:Y:S01]  /*96a0*/  UPRMT UR29, URZ, 0x5410, UR15 ;  /* 0x000054103f1d7896 */ /* 0x000fe2000800000f */
[----:B------:R-:W-:Y:S01]  /*96b0*/  SEL R6, R6, RZ, P0 ;  /* 0x000000ff06067207 */ /* 0x000fe20000000000 */
[----:B------:R-:W-:Y:S01]  /*96c0*/  UIADD3.X UR33, URZ, UR31, URZ, UP1, !UPT ;  /* 0x0000001f3f217290 */ /* 0x000fe20008ffe43f */
[----:B------:R-:W-:Y:S01]  /*96d0*/  LOP3.LUT R5, R5, R14, RZ, 0x3c, !PT ;  /* 0x0000000e05057212 */ /* 0x000fe200078e3cff */
[----:B------:R-:W-:Y:S01]  /*96e0*/  UMOV UR18, 0x0 ;  /* 0x0000000000127882 */ /* 0x000fe20000000000 */
[----:B------:R-:W-:Y:S01]  /*96f0*/  UMOV UR19, 0x10000000 ;  /* 0x1000000000137882 */ /* 0x000fe20000000000 */
[----:B------:R-:W-:-:S02]  /*9700*/  UMOV UR11, UR23 ;  /* 0x00000017000b7c82 */ /* 0x000fc40008000000 */
[----:B------:R0:W-:Y:S02]  /*9710*/  UTMALDG.3D.MULTICAST [UR8], [UR16], UR21, desc[UR18] ;  /* 0x00001208100073b4 */ /* 0x0001e40008011815 */
[----:B0-----:R-:W-:Y:S01]  /*9720*/  UMOV UR8, UR22 ;  /* 0x0000001600087c82 */ /* 0x001fe20008000000 */
[----:B------:R-:W-:Y:S02]  /*9730*/  UMOV UR11, UR26 ;  /* 0x0000001a000b7c82 */ /* 0x000fe40008000000 */
[----:B------:R0:W-:Y:S02]  /*9740*/  UTMALDG.3D.MULTICAST [UR8], [UR32], UR29, desc[UR18] ;  /* 0x00001208200073b4 */ /* 0x0001e4000801181d */
[----:B0-----:R-:W-:Y:S05]  /*9750*/  @P1 BRA `(.L_x_307) ;  /* 0xfffffffc00441947 */ /* 0x001fea000383ffff */
.L_x_304:
[----:B------:R-:W-:Y:S05]  /*9760*/  BSYNC B1 ;  /* 0x0000000000017941 */ /* 0x000fea0003800000 */
.L_x_303:
[----:B------:R-:W-:Y:S01]  /*9770*/  LOP3.LUT P1, RZ, R10, 0xff, RZ, 0xc0, !PT ;  /* 0x000000ff0aff7812 */ /* 0x000fe2000782c0ff */
[C---:B------:R-:W-:Y:S01]  /*9780*/  IMAD.IADD R12, R3.reuse, 0x1, R12 ;  /* 0x00000001030c7824 */ /* 0x040fe200078e020c */
[----:B------:R-:W-:Y:S01]  /*9790*/  ULDC.64 UR8, c[0x0][0x650] ;  /* 0x0001940000087ab9 */ /* 0x000fe20000000a00 */
[C---:B------:R-:W-:Y:S01]  /*97a0*/  ISETP.GE.U32.AND P2, PT, R3.reuse, 0x12, PT ;  /* 0x000000120300780c */ /* 0x040fe20003f46070 */
[----:B------:R-:W-:Y:S01]  /*97b0*/  BSSY B1, `(.L_x_308) ;  /* 0x000006a000017945 */ /* 0x000fe20003800000 */
[----:B------:R-:W-:Y:S01]  /*97c0*/  IMAD.MOV.U32 R11, RZ, RZ, -0x1 ;  /* 0xffffffffff0b7424 */ /* 0x000fe200078e00ff */
[----:B------:R-:W-:Y:S01]  /*97d0*/  ISETP.GT.U32.AND P0, PT, R12, 0x11, PT ;  /* 0x000000110c00780c */ /* 0x000fe20003f04070 */
[----:B------:R-:W-:Y:S01]  /*97e0*/  IMAD.MOV.U32 R20, RZ, RZ, -0x1 ;  /* 0xffffffffff147424 */ /* 0x000fe200078e00ff */
[----:B------:R-:W-:Y:S01]  /*97f0*/  PRMT R10, RZ, 0x7610, R10 ;  /* 0x00007610ff0a7816 */ /* 0x000fe2000000000a */
[----:B------:R-:W-:Y:S01]  /*9800*/  IMAD.MOV.U32 R13, RZ, RZ, -0x1 ;  /* 0xffffffffff0d7424 */ /* 0x000fe200078e00ff */
[----:B------:R-:W-:-:S03]  /*9810*/  ISETP.LT.U32.AND P0, PT, R3, 0x12, P0 ;  /* 0x000000120300780c */ /* 0x000fc60000701070 */
[----:B------:R-:W0:Y:S01]  /*9820*/  @P1 S2R R5, SR_CgaCtaId ;  /* 0x0000000000051919 */ /* 0x000e220000008800 */
[----:B------:R-:W-:-:S04]  /*9830*/  @P1 MOV R4, 0x400 ;  /* 0x0000040000041802 */ /* 0x000fc80000000f00 */
[----:B0-----:R-:W-:Y:S01]  /*9840*/  @P1 LEA R6, R5, R4, 0x18 ;  /* 0x0000000405061211 */ /* 0x001fe200078ec0ff */
[----:B------:R-:W-:-:S03]  /*9850*/  IMAD.WIDE.U32 R4, R12, 0x38e38e39, RZ ;  /* 0x38e38e390c047825 */ /* 0x000fc600078e00ff */
[----:B------:R0:W-:Y:S01]  /*9860*/  @P1 SYNCS.ARRIVE.TRANS64.A1T0 RZ, [R6+URZ+0x138], RZ ;  /* 0x000138ff06ff19a7 */ /* 0x0001e2000810003f */
[----:B------:R-:W-:Y:S02]  /*9870*/  IADD3 R16, P1, R16, UR24, RZ ;  /* 0x0000001810107c10 */ /* 0x000fe4000ff3e0ff */
[----:B------:R-:W-:Y:S02]  /*9880*/  SHF.R.U32.HI R7, RZ, 0x2, R5 ;  /* 0x00000002ff077819 */ /* 0x000fe40000011605 */
[----:B------:R-:W-:Y:S02]  /*9890*/  SEL R5, RZ, 0x1, !P0 ;  /* 0x00000001ff057807 */ /* 0x000fe40004000000 */
[----:B------:R-:W-:Y:S01]  /*98a0*/  IADD3.X R17, R17, UR14, RZ, P1, !PT ;  /* 0x0000000e11117c10 */ /* 0x000fe20008ffe4ff */
[----:B------:R-:W-:Y:S01]  /*98b0*/  IMAD R12, R7, -0x12, R12 ;  /* 0xffffffee070c7824 */ /* 0x000fe200078e020c */
[----:B------:R-:W-:Y:S02]  /*98c0*/  ISETP.GE.U32.AND P0, PT, R16, UR8, PT ;  /* 0x0000000810007c0c */ /* 0x000fe4000bf06070 */
[----:B------:R-:W-:-:S02]  /*98d0*/  LOP3.LUT R0, R0, R5, RZ, 0x3c, !PT ;  /* 0x0000000500007212 */ /* 0x000fc400078e3cff */
[----:B------:R-:W-:Y:S02]  /*98e0*/  ISETP.GE.U32.AND.EX P0, PT, R17, UR9, PT, P0 ;  /* 0x0000000911007c0c */ /* 0x000fe4000bf06100 */
[----:B------:R-:W-:Y:S02]  /*98f0*/  @P2 LOP3.LUT R0, R0, 0x1, R7, 0x78, !PT ;  /* 0x0000000100002812 */ /* 0x000fe400078e7807 */
[----:B------:R-:W-:-:S09]  /*9900*/  PRMT R4, RZ, 0x7610, R4 ;  /* 0x00007610ff047816 */ /* 0x000fd20000000004 */
[----:B0-----:R-:W-:Y:S05]  /*9910*/  @P0 BRA `(.L_x_309) ;  /* 0x00000004004c0947 */ /* 0x001fea0003800000 */
[----:B------:R-:W0:Y:S01]  /*9920*/  S2R R14, SR_CTAID.X ;  /* 0x00000000000e7919 */ /* 0x000e220000002500 */
[----:B------:R-:W-:Y:S01]  /*9930*/  ULDC.64 UR8, c[0x0][0x628] ;  /* 0x00018a0000087ab9 */ /* 0x000fe20000000a00 */
[----:B------:R-:W1:Y:S01]  /*9940*/  LDC R15, c[0x0][0x144] ;  /* 0x00005100ff0f7b82 */ /* 0x000e620000000800 */
[----:B------:R-:W-:Y:S01]  /*9950*/  ISETP.NE.U32.AND P0, PT, RZ, UR8, PT ;  /* 0x00000008ff007c0c */ /* 0x000fe2000bf05070 */
[----:B------:R-:W2:Y:S01]  /*9960*/  S2R R11, SR_CTAID.Y ;  /* 0x00000000000b7919 */ /* 0x000ea20000002600 */
[----:B------:R-:W-:Y:S01]  /*9970*/  ULDC UR10, c[0x0][0x150] ;  /* 0x00005400000a7ab9 */ /* 0x000fe20000000800 */
[----:B------:R-:W-:Y:S01]  /*9980*/  ULDC UR11, c[0x0][0x630] ;  /* 0x00018c00000b7ab9 */ /* 0x000fe20000000800 */
[----:B------:R-:W-:Y:S01]  /*9990*/  ISETP.NE.AND.EX P0, PT, RZ, UR9, PT, P0 ;  /* 0x00000009ff007c0c */ /* 0x000fe2000bf05300 */
[----:B------:R-:W-:Y:S01]  /*99a0*/  IMAD.MOV.U32 R4, RZ, RZ, R16 ;  /* 0x000000ffff047224 */ /* 0x000fe200078e0010 */
[----:B0-----:R-:W-:-:S05]  /*99b0*/  I2FP.F32.U32 R5, R14 ;  /* 0x0000000e00057245 */ /* 0x001fca0000201000 */
[----:B------:R-:W-:Y:S01]  /*99c0*/  FMUL R20, R5, UR10 ;  /* 0x0000000a05147c20 */ /* 0x000fe20008400000 */
[----:B------:R-:W-:-:S05]  /*99d0*/  IMAD.MOV.U32 R5, RZ, RZ, R17 ;  /* 0x000000ffff057224 */ /* 0x000fca00078e0011 */
[----:B--2---:R-:W-:Y:S05]  /*99e0*/  @!P0 BRA `(.L_x_310) ;  /* 0x0000000000288947 */ /* 0x004fea0003800000 */
[----:B------:R-:W-:Y:S02]  /*99f0*/  ULDC UR10, c[0x0][0x634] ;  /* 0x00018d00000a7ab9 */ /* 0x000fe40000000800 */
[----:B------:R-:W-:-:S05]  /*9a00*/  IADD3 R5, P0, R16, UR10, RZ ;  /* 0x0000000a10057c10 */ /* 0x000fca000ff1e0ff */
[----:B------:R-:W-:-:S04]  /*9a10*/  IMAD.X R13, RZ, RZ, R17, P0 ;  /* 0x000000ffff0d7224 */ /* 0x000fc800000e0611 */
[----:B------:R-:W-:-:S04]  /*9a20*/  IMAD.WIDE.U32 R6, R13, UR8, RZ ;  /* 0x000000080d067c25 */ /* 0x000fc8000f8e00ff */
[----:B------:R-:W-:-:S04]  /*9a30*/  IMAD.WIDE.U32 R6, P0, R5, UR9, R6 ;  /* 0x0000000905067c25 */ /* 0x000fc8000f800006 */
[----:B------:R-:W-:-:S04]  /*9a40*/  IMAD.WIDE.U32 R4, R5, UR8, RZ ;  /* 0x0000000805047c25 */ /* 0x000fc8000f8e00ff */
[----:B------:R-:W-:Y:S01]  /*9a50*/  IMAD.MOV.U32 R4, RZ, RZ, R7 ;  /* 0x000000ffff047224 */ /* 0x000fe200078e0007 */
[----:B------:R-:W-:Y:S01]  /*9a60*/  IADD3 RZ, P1, R5, R6, RZ ;  /* 0x0000000605ff7210 */ /* 0x000fe20007f3e0ff */
[----:B------:R-:W-:-:S04]  /*9a70*/  IMAD.X R5, RZ, RZ, RZ, P0 ;  /* 0x000000ffff057224 */ /* 0x000fc800000e06ff */
[----:B------:R-:W-:-:S08]  /*9a80*/  IMAD.WIDE.U32.X R4, R13, UR9, R4, P1 ;  /* 0x000000090d047c25 */ /* 0x000fd000088e0404 */
.L_x_310:
[--C-:B------:R-:W-:Y:S01]  /*9a90*/  SHF.R.U64 R13, R4, UR11, R5.reuse ;  /* 0x0000000b040d7c19 */ /* 0x100fe20008001205 */
[----:B------:R-:W0:Y:S01]  /*9aa0*/  F2I.U32.TRUNC.NTZ R20, R20 ;  /* 0x0000001400147305 */ /* 0x000e22000020f000 */
[----:B------:R-:W-:Y:S01]  /*9ab0*/  SHF.R.U32.HI R4, RZ, UR11, R5 ;  /* 0x0000000bff047c19 */ /* 0x000fe20008011605 */
[----:B------:R-:W-:Y:S01]  /*9ac0*/  ULDC.64 UR8, c[0x0][0x620] ;  /* 0x0001880000087ab9 */ /* 0x000fe20000000a00 */
[----:B------:R-:W-:Y:S01]  /*9ad0*/  IADD3 R7, P0, RZ, -R13, RZ ;  /* 0x8000000dff077210 */ /* 0x000fe20007f1e0ff */
[----:B------:R-:W-:Y:S01]  /*9ae0*/  ULDC.64 UR10, c[0x0][0x640] ;  /* 0x00019000000a7ab9 */ /* 0x000fe20000000a00 */
[----:B------:R-:W2:Y:S03]  /*9af0*/  LDC R22, c[0x0][0x148] ;  /* 0x00005200ff167b82 */ /* 0x000ea60000000800 */
[----:B------:R-:W-:Y:S01]  /*9b00*/  IMAD.X R4, RZ, RZ, ~R4, P0 ;  /* 0x000000ffff047224 */ /* 0x000fe200000e0e04 */
[----:B------:R-:W-:-:S03]  /*9b10*/  ISETP.NE.U32.AND P0, PT, RZ, UR10, PT ;  /* 0x0000000aff007c0c */ /* 0x000fc6000bf05070 */
[----:B------:R-:W-:Y:S01]  /*9b20*/  IMAD R6, R4, UR8, RZ ;  /* 0x0000000804067c24 */ /* 0x000fe2000f8e02ff */
[----:B------:R-:W-:Y:S01]  /*9b30*/  ISETP.NE.AND.EX P0, PT, RZ, UR11, PT, P0 ;  /* 0x0000000bff007c0c */ /* 0x000fe2000bf05300 */
[----:B------:R-:W-:Y:S01]  /*9b40*/  IMAD.WIDE.U32 R4, R7, UR8, R16 ;  /* 0x0000000807047c25 */ /* 0x000fe2000f8e0010 */
[----:B------:R-:W-:-:S03]  /*9b50*/  ULDC UR8, c[0x0][0x618] ;  /* 0x0001860000087ab9 */ /* 0x000fc60000000800 */
[----:B------:R-:W-:Y:S01]  /*9b60*/  IMAD R7, R7, UR9, R6 ;  /* 0x0000000907077c24 */ /* 0x000fe2000f8e0206 */
[----:B------:R-:W-:Y:S01]  /*9b70*/  ULDC UR9, c[0x0][0x154] ;  /* 0x0000550000097ab9 */ /* 0x000fe20000000800 */
[----:B0-----:R-:W-:Y:S02]  /*9b80*/  IMAD.MOV R6, RZ, RZ, -R20 ;  /* 0x000000ffff067224 */ /* 0x001fe400078e0a14 */
[----:B------:R-:W-:Y:S02]  /*9b90*/  IMAD.IADD R5, R5, 0x1, R7 ;  /* 0x0000000105057824 */ /* 0x000fe400078e0207 */
[----:B-1----:R-:W-:Y:S01]  /*9ba0*/  IMAD R14, R15, R6, R14 ;  /* 0x000000060f0e7224 */ /* 0x002fe200078e020e */
[----:B------:R-:W-:Y:S02]  /*9bb0*/  I2FP.F32.U32 R6, R11 ;  /* 0x0000000b00067245 */ /* 0x000fe40000201000 */
[--C-:B------:R-:W-:Y:S02]  /*9bc0*/  SHF.R.U64 R15, R4, UR8, R5.reuse ;  /* 0x00000008040f7c19 */ /* 0x100fe40008001205 */
[----:B------:R-:W-:Y:S01]  /*9bd0*/  SHF.R.U32.HI R4, RZ, UR8, R5 ;  /* 0x00000008ff047c19 */ /* 0x000fe20008011605 */
[----:B------:R-:W-:Y:S01]  /*9be0*/  FMUL R6, R6, UR9 ;  /* 0x0000000906067c20 */ /* 0x000fe20008400000 */
[----:B------:R-:W-:-:S02]  /*9bf0*/  ULDC UR8, c[0x0][0x608] ;  /* 0x0001820000087ab9 */ /* 0x000fc40000000800 */
[--C-:B------:R-:W-:Y:S01]  /*9c00*/  SHF.R.U64 R21, R15, UR8, R4.reuse ;  /* 0x000000080f157c19 */ /* 0x100fe20008001204 */
[----:B------:R0:W1:Y:S01]  /*9c10*/  F2I.U32.TRUNC.NTZ R24, R6 ;  /* 0x0000000600187305 */ /* 0x000062000020f000 */
[----:B------:R-:W-:Y:S01]  /*9c20*/  SHF.R.U32.HI R4, RZ, UR8, R4 ;  /* 0x00000008ff047c19 */ /* 0x000fe20008011604 */
[----:B------:R-:W-:-:S03]  /*9c30*/  ULDC UR8, c[0x0][0x658] ;  /* 0x0001960000087ab9 */ /* 0x000fc60000000800 */
[--C-:B------:R-:W-:Y:S02]  /*9c40*/  SHF.R.U64 R20, R21, UR8, R4.reuse ;  /* 0x0000000815147c19 */ /* 0x100fe40008001204 */
[----:B------:R-:W-:-:S03]  /*9c50*/  SHF.R.U32.HI R23, RZ, UR8, R4 ;  /* 0x00000008ff177c19 */ /* 0x000fc60008011604 */
[----:B------:R-:W-:Y:S02]  /*9c60*/  IMAD.MOV.U32 R4, RZ, RZ, R20 ;  /* 0x000000ffff047224 */ /* 0x000fe400078e0014 */
[----:B------:R-:W-:Y:S01]  /*9c70*/  IMAD.MOV.U32 R5, RZ, RZ, R23 ;  /* 0x000000ffff057224 */ /* 0x000fe200078e0017 */
[----:B0-----:R-:W-:Y:S06]  /*9c80*/  @!P0 BRA `(.L_x_311) ;  /* 0x0000000000288947 */ /* 0x001fec0003800000 */
        /* <DEDUP_REMOVED lines=10> */
.L_x_311:
[----:B------:R-:W-:Y:S01]  /*9d30*/  ISETP.NE.AND P0, PT, R2, 0x1, PT ;  /* 0x000000010200780c */ /* 0x000fe20003f05270 */
[----:B------:R-:W-:Y:S01]  /*9d40*/  ULDC UR8, c[0x0][0x648] ;  /* 0x0001920000087ab9 */ /* 0x000fe20000000800 */
[----:B-1----:R-:W-:Y:S01]  /*9d50*/  IMAD.MOV R24, RZ, RZ, -R24 ;  /* 0x000000ffff187224 */ /* 0x002fe200078e0a18 */
[----:B------:R-:W-:Y:S01]  /*9d60*/  SHF.R.U64 R4, R4, UR8, R5 ;  /* 0x0000000804047c19 */ /* 0x000fe20008001205 */
[----:B------:R-:W-:Y:S01]  /*9d70*/  ULDC UR8, c[0x0][0x638] ;  /* 0x00018e0000087ab9 */ /* 0x000fe20000000800 */
[----:B------:R-:W-:Y:S01]  /*9d80*/  LOP3.LUT R21, R21, UR7, RZ, 0xc0, !PT ;  /* 0x0000000715157c12 */ /* 0x000fe2000f8ec0ff */
[----:B------:R-:W-:Y:S02]  /*9d90*/  ULDC UR9, c[0x0][0x610] ;  /* 0x0001840000097ab9 */ /* 0x000fe40000000800 */
[----:B------:R-:W-:Y:S02]  /*9da0*/  IMAD.MOV R5, RZ, RZ, -R4 ;  /* 0x000000ffff057224 */ /* 0x000fe400078e0a04 */
[----:B------:R-:W-:-:S02]  /*9db0*/  IMAD R21, R4, UR5, R21 ;  /* 0x0000000504157c24 */ /* 0x000fc4000f8e0215 */
[----:B------:R-:W-:Y:S01]  /*9dc0*/  IMAD R20, R5, UR8, R20 ;  /* 0x0000000805147c24 */ /* 0x000fe2000f8e0214 */
[----:B------:R-:W-:Y:S01]  /*9dd0*/  ULDC UR8, c[0x0][0x600] ;  /* 0x0001800000087ab9 */ /* 0x000fe20000000800 */
[----:B--2---:R-:W-:Y:S01]  /*9de0*/  @P0 IMAD R14, R22, R24, R11 ;  /* 0x00000018160e0224 */ /* 0x004fe200078e020b */
[----:B------:R-:W-:Y:S01]  /*9df0*/  LOP3.LUT R11, R15, UR4, RZ, 0xc0, !PT ;  /* 0x000000040f0b7c12 */ /* 0x000fe2000f8ec0ff */
[----:B------:R-:W-:Y:S02]  /*9e00*/  IMAD.MOV.U32 R4, RZ, RZ, 0x1 ;  /* 0x00000001ff047424 */ /* 0x000fe400078e00ff */
[----:B------:R-:W-:Y:S02]  /*9e10*/  IMAD R14, R21, UR9, R14 ;  /* 0x00000009150e7c24 */ /* 0x000fe4000f8e020e */
[----:B------:R-:W-:-:S05]  /*9e20*/  IMAD R11, R20, UR8, R11 ;  /* 0x00000008140b7c24 */ /* 0x000fca000f8e020b */
[----:B------:R-:W-:Y:S02]  /*9e30*/  SEL R20, R11, R14, !P0 ;  /* 0x0000000e0b147207 */ /* 0x000fe40004000000 */
[----:B------:R-:W-:-:S07]  /*9e40*/  SEL R11, R14, R11, !P0 ;  /* 0x0000000b0e0b7207 */ /* 0x000fce0004000000 */
.L_x_309:
[----:B------:R-:W-:Y:S05]  /*9e50*/  BSYNC B1 ;  /* 0x0000000000017941 */ /* 0x000fea0003800000 */
.L_x_308:
[----:B------:R-:W-:-:S13]  /*9e60*/  LOP3.LUT P0, RZ, R4, 0xff, RZ, 0xc0, !PT ;  /* 0x000000ff04ff7812 */ /* 0x000fda000780c0ff */
[----:B------:R-:W-:Y:S05]  /*9e70*/  @P0 BRA `(.L_x_312) ;  /* 0xfffffff400440947 */ /* 0x000fea000383ffff */
[----:B------:R-:W-:Y:S05]  /*9e80*/  BSYNC B0 ;  /* 0x0000000000007941 */ /* 0x000fea0003800000 */
.L_x_301:
[----:B------:R-:W-:-:S03]  /*9e90*/  UMOV UR8, 0xffffffff ;  /* 0xffffffff00087882 */ /* 0x000fc60000000000 */
[----:B------:R-:W-:Y:S05]  /*9ea0*/  BRA.DIV UR8, `(.L_x_313) ;  /* 0x0000000e080c7947 */ /* 0x000fea000b800000 */
[----:B------:R-:W-:-:S13]  /*9eb0*/  ELECT P6, URZ, PT ;  /* 0x00000000003f782f */ /* 0x000fda00038c0000 */
.L_x_341:
[----:B------:R-:W-:Y:S04]  /*9ec0*/  BSSY B0, `(.L_x_314) ;  /* 0x00000a9000007945 */ /* 0x000fe80003800000 */
[----:B------:R-:W-:Y:S05]  /*9ed0*/  @!P6 BRA `(.L_x_315) ;  /* 0x00000008009ce947 */ /* 0x000fea0003800000 */
[----:B------:R-:W-:-:S04]  /*9ee0*/  LOP3.LUT R19, R19, 0x2, RZ, 0xfc, !PT ;  /* 0x0000000213137812 */ /* 0x000fc800078efcff */
[----:B------:R-:W-:-:S13]  /*9ef0*/  ISETP.NE.AND P0, PT, R19, 0x3, PT ;  /* 0x000000031300780c */ /* 0x000fda0003f05270 */
[----:B------:R-:W-:Y:S05]  /*9f00*/  @!P0 BRA `(.L_x_316) ;  /* 0x0000000000048947 */ /* 0x000fea0003800000 */
[----:B------:R-:W-:Y:S01]  /*9f10*/  BPT.TRAP 0x1 ;  /* 0x000000040000795c */ /* 0x000fe20000300000 */
.L_x_316:
[----:B------:R-:W0:Y:S01]  /*9f20*/  S2R R3, SR_CgaCtaId ;  /* 0x0000000000037919 */ /* 0x000e220000008800 */
[----:B------:R-:W-:-:S04]  /*9f30*/  MOV R2, 0x400 ;  /* 0x0000040000027802 */ /* 0x000fc80000000f00 */
[----:B0-----:R-:W-:Y:S02]  /*9f40*/  LEA R3, R3, R2, 0x18 ;  /* 0x0000000203037211 */ /* 0x001fe400078ec0ff */
[----:B------:R-:W-:-:S03]  /*9f50*/  SHF.L.U32 R2, R0, 0x1f, RZ ;  /* 0x0000001f00027819 */ /* 0x000fc600000006ff */
[----:B------:R-:W-:-:S04]  /*9f60*/  VIADD R3, R3, 0x90 ;  /* 0x0000009003037836 */ /* 0x000fc80000000000 */
[C---:B------:R-:W-:Y:S02]  /*9f70*/  IMAD R7, R12.reuse, 0x8, R3 ;  /* 0x000000080c077824 */ /* 0x040fe400078e0203 */
[----:B------:R-:W-:Y:S02]  /*9f80*/  VIADD R12, R12, 0x1 ;  /* 0x000000010c0c7836 */ /* 0x000fe40000000000 */
[----:B------:R-:W0:Y:S03]  /*9f90*/  SYNCS.PHASECHK.TRANS64.TRYWAIT P0, [R7+URZ], R2 ;  /* 0x00000002070075a7 */ /* 0x000e26000800017f */
[----:B------:R-:W-:-:S04]  /*9fa0*/  ISETP.NE.AND P1, PT, R12, 0x12, PT ;  /* 0x000000120c00780c */ /* 0x000fc80003f25270 */
[----:B------:R-:W-:Y:S02]  /*9fb0*/  SEL R5, RZ, 0x1, P1 ;  /* 0x00000001ff057807 */ /* 0x000fe40000800000 */
[----:B------:R-:W-:Y:S02]  /*9fc0*/  SEL R12, R12, RZ, P1 ;  /* 0x000000ff0c0c7207 */ /* 0x000fe40000800000 */
[----:B------:R-:W-:-:S03]  /*9fd0*/  LOP3.LUT R5, R0, R5, RZ, 0x3c, !PT ;  /* 0x0000000500057212 */ /* 0x000fc600078e3cff */
[----:B------:R-:W-:Y:S01]  /*9fe0*/  IMAD R9, R12, 0x8, R3 ;  /* 0x000000080c097824 */ /* 0x000fe200078e0203 */
[----:B------:R-:W-:Y:S01]  /*9ff0*/  SHF.L.U32 R4, R5, 0x1f, RZ ;  /* 0x0000001f05047819 */ /* 0x000fe200000006ff */
[----:B0-----:R-:W-:Y:S06]  /*a000*/  @!P0 BRA `(.L_x_317) ;  /* 0x0000000800d48947 */ /* 0x001fec0003800000 */
.L_x_342:
[----:B------:R-:W1:Y:S01]  /*a010*/  SYNCS.PHASECHK.TRANS64.TRYWAIT P0, [R9+URZ], R4 ;  /* 0x00000004090075a7 */ /* 0x000e62000800017f */
[----:B------:R-:W-:-:S05]  /*a020*/  VIADD R0, R12, 0x1 ;  /* 0x000000010c007836 */ /* 0x000fca0000000000 */
[----:B------:R-:W-:-:S04]  /*a030*/  ISETP.NE.AND P1, PT, R0, 0x12, PT ;  /* 0x000000120000780c */ /* 0x000fc80003f25270 */
[----:B0-----:R-:W-:Y:S02]  /*a040*/  SEL R2, RZ, 0x1, P1 ;  /* 0x00000001ff027807 */ /* 0x001fe40000800000 */
[----:B------:R-:W-:Y:S02]  /*a050*/  SEL R0, R0, RZ, P1 ;  /* 0x000000ff00007207 */ /* 0x000fe40000800000 */
[----:B------:R-:W-:-:S03]  /*a060*/  LOP3.LUT R7, R5, R2, RZ, 0x3c, !PT ;  /* 0x0000000205077212 */ /* 0x000fc600078e3cff */
[----:B------:R-:W-:Y:S01]  /*a070*/  IMAD R6, R0, 0x8, R3 ;  /* 0x0000000800067824 */ /* 0x000fe200078e0203 */
[----:B------:R-:W-:Y:S01]  /*a080*/  SHF.L.U32 R5, R7, 0x1f, RZ ;  /* 0x0000001f07057819 */ /* 0x000fe200000006ff */
[----:B-1----:R-:W-:Y:S06]  /*a090*/  @!P0 BRA `(.L_x_318) ;  /* 0x0000000800c48947 */ /* 0x002fec0003800000 */
.L_x_343:
[----:B------:R-:W1:Y:S01]  /*a0a0*/  SYNCS.PHASECHK.TRANS64.TRYWAIT P0, [R6+URZ], R5 ;  /* 0x00000005060075a7 */ /* 0x000e62000800017f */
[----:B------:R-:W-:-:S05]  /*a0b0*/  VIADD R0, R0, 0x1 ;  /* 0x0000000100007836 */ /* 0x000fca0000000000 */
[----:B------:R-:W-:-:S04]  /*a0c0*/  ISETP.NE.AND P1, PT, R0, 0x12, PT ;  /* 0x000000120000780c */ /* 0x000fc80003f25270 */
[----:B------:R-:W-:Y:S02]  /*a0d0*/  SEL R2, RZ, 0x1, P1 ;  /* 0x00000001ff027807 */ /* 0x000fe40000800000 */
[----:B------:R-:W-:Y:S02]  /*a0e0*/  SEL R0, R0, RZ, P1 ;  /* 0x000000ff00007207 */ /* 0x000fe40000800000 */
[----:B------:R-:W-:-:S03]  /*a0f0*/  LOP3.LUT R7, R7, R2, RZ, 0x3c, !PT ;  /* 0x0000000207077212 */ /* 0x000fc600078e3cff */
[----:B0-----:R-:W-:Y:S01]  /*a100*/  IMAD R9, R0, 0x8, R3 ;  /* 0x0000000800097824 */ /* 0x001fe200078e0203 */
[----:B------:R-:W-:Y:S01]  /*a110*/  SHF.L.U32 R4, R7, 0x1f, RZ ;  /* 0x0000001f07047819 */ /* 0x000fe200000006ff */
[----:B-1----:R-:W-:Y:S06]  /*a120*/  @!P0 BRA `(.L_x_319) ;  /* 0x0000000800b48947 */ /* 0x002fec0003800000 */
.L_x_344:
        /* <DEDUP_REMOVED lines=9> */
.L_x_345:
        /* <DEDUP_REMOVED lines=9> */
.L_x_346:
        /* <DEDUP_REMOVED lines=9> */
.L_x_347:
        /* <DEDUP_REMOVED lines=9> */
.L_x_348:
        /* <DEDUP_REMOVED lines=9> */
.L_x_349:
        /* <DEDUP_REMOVED lines=9> */
.L_x_350:
        /* <DEDUP_REMOVED lines=9> */
.L_x_351:
        /* <DEDUP_REMOVED lines=9> */
.L_x_352:
        /* <DEDUP_REMOVED lines=9> */
.L_x_353:
        /* <DEDUP_REMOVED lines=9> */
.L_x_354:
        /* <DEDUP_REMOVED lines=9> */
.L_x_355:
        /* <DEDUP_REMOVED lines=9> */
.L_x_356:
        /* <DEDUP_REMOVED lines=9> */
.L_x_357:
[----:B------:R-:W1:Y:S01]  /*a880*/  SYNCS.PHASECHK.TRANS64.TRYWAIT P0, [R6+URZ], R5 ;  /* 0x00000005060075a7 */ /* 0x000e62000800017f */
[----:B------:R-:W-:-:S05]  /*a890*/  VIADD R0, R0, 0x1 ;  /* 0x0000000100007836 */ /* 0x000fca0000000000 */
[----:B------:R-:W-:-:S04]  /*a8a0*/  ISETP.NE.AND P1, PT, R0, 0x12, PT ;  /* 0x000000120000780c */ /* 0x000fc80003f25270 */
[----:B------:R-:W-:Y:S02]  /*a8b0*/  SEL R2, RZ, 0x1, P1 ;  /* 0x00000001ff027807 */ /* 0x000fe40000800000 */
[----:B------:R-:W-:Y:S02]  /*a8c0*/  SEL R0, R0, RZ, P1 ;  /* 0x000000ff00007207 */ /* 0x000fe40000800000 */
[----:B------:R-:W-:Y:S01]  /*a8d0*/  LOP3.LUT R2, R7, R2, RZ, 0x3c, !PT ;  /* 0x0000000207027212 */ /* 0x000fe200078e3cff */
[----:B-1----:R-:W-:Y:S06]  /*a8e0*/  @!P0 BRA `(.L_x_333) ;  /* 0x0000000400dc8947 */ /* 0x002fec0003800000 */
.L_x_358:
[----:B------:R-:W-:Y:S01]  /*a8f0*/  IMAD R3, R0, 0x8, R3 ;  /* 0x0000000800037824 */ /* 0x000fe200078e0203 */
[----:B------:R-:W-:-:S07]  /*a900*/  SHF.L.U32 R0, R2, 0x1f, RZ ;  /* 0x0000001f02007819 */ /* 0x000fce00000006ff */
.L_x_334:
[----:B--2---:R2:W3:Y:S02]  /*a910*/  SYNCS.PHASECHK.TRANS64.TRYWAIT P0, [R3+URZ], R0 ;  /* 0x00000000030075a7 */ /* 0x0044e4000800017f */
[----:B---3--:R-:W-:Y:S05]  /*a920*/  @!P0 NANOSLEEP.SYNCS 0x989680 ;  /* 0x009896800000895d */ /* 0x008fea0003900000 */
[----:B------:R-:W3:Y:S02]  /*a930*/  @!P0 SYNCS.PHASECHK.TRANS64 P0, [R3+URZ], R0 ;  /* 0x00000000030085a7 */ /* 0x000ee4000800007f */
[----:B---3--:R-:W-:Y:S05]  /*a940*/  @!P0 BRA `(.L_x_334) ;  /* 0xfffffffc00f08947 */ /* 0x008fea000383ffff */
.L_x_315:
[----:B------:R-:W-:Y:S05]  /*a950*/  BSYNC B0 ;  /* 0x0000000000007941 */ /* 0x000fea0003800000 */
.L_x_314:
[----:B------:R-:W-:Y:S05]  /*a960*/  EXIT ;  /* 0x000000000000794d */ /* 0x000fea0003800000 */
.L_x_22:
[----:B----4-:R4:W0:Y:S02]  /*a970*/  SYNCS.PHASECHK.TRANS64.TRYWAIT P1, [R3+URZ], R0 ;  /* 0x00000000030075a7 */ /* 0x010824000802017f */
[----:B0-----:R-:W-:Y:S05]  /*a980*/  @!P1 NANOSLEEP.SYNCS 0x989680 ;  /* 0x009896800000995d */ /* 0x001fea0003900000 */
[----:B------:R-:W0:Y:S02]  /*a990*/  @!P1 SYNCS.PHASECHK.TRANS64 P1, [R3+URZ], R0 ;  /* 0x00000000030095a7 */ /* 0x000e24000802007f */
[----:B0-----:R-:W-:Y:S05]  /*a9a0*/  @!P1 BRA `(.L_x_22) ;  /* 0xfffffffc00f09947 */ /* 0x001fea000383ffff */
[----:B------:R-:W-:Y:S05]  /*a9b0*/  BRA `(.L_x_21) ;  /* 0xffffff6c00607947 */ /* 0x000fea000383ffff */
.L_x_27:
[----:B-1----:R1:W3:Y:S02]  /*a9c0*/  SYNCS.PHASECHK.TRANS64.TRYWAIT P1, [R5+URZ], R4 ;  /* 0x00000004050075a7 */ /* 0x0022e4000802017f */
[----:B---3--:R-:W-:Y:S05]  /*a9d0*/  @!P1 NANOSLEEP.SYNCS 0x989680 ;  /* 0x009896800000995d */ /* 0x008fea0003900000 */
[----:B------:R-:W3:Y:S02]  /*a9e0*/  @!P1 SYNCS.PHASECHK.TRANS64 P1, [R5+URZ], R4 ;  /* 0x00000004050095a7 */ /* 0x000ee4000802007f */
[----:B---3--:R-:W-:Y:S05]  /*a9f0*/  @!P1 BRA `(.L_x_27) ;  /* 0xfffffffc00f09947 */ /* 0x008fea000383ffff */
[----:B------:R-:W-:Y:S05]  /*aa00*/  BRA `(.L_x_26) ;  /* 0xffffff7000047947 */ /* 0x000fea000383ffff */
.L_x_302:
[----:B------:R-:W-:Y:S01]  /*aa10*/  BSSY B1, `(.L_x_335) ;  /* 0x0000006000017945 */ /* 0x000fe20003800000 */
[----:B------:R-:W-:-:S07]  /*aa20*/  IMAD.MOV.U32 R15, RZ, RZ, -0x1 ;  /* 0xffffffffff0f7424 */ /* 0x000fce00078e00ff */
[----:B------:R-:W-:Y:S05]  /*aa30*/  WARPSYNC.COLLECTIVE R15, `(.L_x_336) ;  /* 0x000000000f0c7348 */ /* 0x000fea0003c00000 */
[----:B------:R-:W-:Y:S02]  /*aa40*/  ELECT P6, UR62, PT ;  /* 0x00000000003e782f */ /* 0x000fe400038c0000 */
[----:B------:R-:W-:Y:S01]  /*aa50*/  MOV R14, UR62 ;  /* 0x0000003e000e7c02 */ /* 0x000fe20008000f00 */
[----:B------:R-:W-:Y:S10]  /*aa60*/  ENDCOLLECTIVE ;  /* 0x000000000000791b */ /* 0x000ff40003800000 */
.L_x_336:
[----:B------:R-:W-:Y:S05]  /*aa70*/  BSYNC B1 ;  /* 0x0000000000017941 */ /* 0x000fea0003800000 */
.L_x_335:
[----:B------:R-:W-:Y:S05]  /*aa80*/  BRA `(.L_x_337) ;  /* 0xffffffe8004c7947 */ /* 0x000fea000383ffff */
.L_x_305:
[----:B0-----:R0:W1:Y:S02]  /*aa90*/  SYNCS.PHASECHK.TRANS64.TRYWAIT P0, [R14+URZ+0x90], R7 ;  /* 0x000090070e0075a7 */ /* 0x001064000800017f */
[----:B-1----:R-:W-:Y:S05]  /*aaa0*/  @!P0 NANOSLEEP.SYNCS 0x989680 ;  /* 0x009896800000895d */ /* 0x002fea0003900000 */
[----:B------:R-:W1:Y:S02]  /*aab0*/  @!P0 SYNCS.PHASECHK.TRANS64 P0, [R14+URZ+0x90], R7 ;  /* 0x000090070e0085a7 */ /* 0x000e64000800007f */
[----:B-1----:R-:W-:Y:S05]  /*aac0*/  @!P0 BRA `(.L_x_305) ;  /* 0xfffffffc00f08947 */ /* 0x002fea000383ffff */
[----:B------:R-:W-:Y:S05]  /*aad0*/  BRA `(.L_x_338) ;  /* 0xffffffe800887947 */ /* 0x000fea000383ffff */
.L_x_313:
[----:B------:R-:W-:Y:S01]  /*aae0*/  BSSY B0, `(.L_x_339) ;  /* 0x0000006000007945 */ /* 0x000fe20003800000 */
[----:B------:R-:W-:-:S07]  /*aaf0*/  IMAD.MOV.U32 R15, RZ, RZ, -0x1 ;  /* 0xffffffffff0f7424 */ /* 0x000fce00078e00ff */
[----:B------:R-:W-:Y:S05]  /*ab00*/  WARPSYNC.COLLECTIVE R15, `(.L_x_340) ;  /* 0x000000000f0c7348 */ /* 0x000fea0003c00000 */
[----:B------:R-:W-:Y:S02]  /*ab10*/  ELECT P6, UR62, PT ;  /* 0x00000000003e782f */ /* 0x000fe400038c0000 */
[----:B------:R-:W-:Y:S01]  /*ab20*/  MOV R14, UR62 ;  /* 0x0000003e000e7c02 */ /* 0x000fe20008000f00 */
[----:B------:R-:W-:Y:S10]  /*ab30*/  ENDCOLLECTIVE ;  /* 0x000000000000791b */ /* 0x000ff40003800000 */
.L_x_340:
[----:B------:R-:W-:Y:S05]  /*ab40*/  BSYNC B0 ;  /* 0x0000000000007941 */ /* 0x000fea0003800000 */
.L_x_339:
[----:B------:R-:W-:Y:S05]  /*ab50*/  BRA `(.L_x_341) ;  /* 0xfffffff000d87947 */ /* 0x000fea000383ffff */
.L_x_317:
[----:B0-----:R0:W1:Y:S02]  /*ab60*/  SYNCS.PHASECHK.TRANS64.TRYWAIT P0, [R7+URZ], R2 ;  /* 0x00000002070075a7 */ /* 0x001064000800017f */
[----:B-1----:R-:W-:Y:S05]  /*ab70*/  @!P0 NANOSLEEP.SYNCS 0x989680 ;  /* 0x009896800000895d */ /* 0x002fea0003900000 */
[----:B------:R-:W1:Y:S02]  /*ab80*/  @!P0 SYNCS.PHASECHK.TRANS64 P0, [R7+URZ], R2 ;  /* 0x00000002070085a7 */ /* 0x000e64000800007f */
[----:B-1----:R-:W-:Y:S05]  /*ab90*/  @!P0 BRA `(.L_x_317) ;  /* 0xfffffffc00f08947 */ /* 0x002fea000383ffff */
[----:B------:R-:W-:Y:S05]  /*aba0*/  BRA `(.L_x_342) ;  /* 0xfffffff400187947 */ /* 0x000fea000383ffff */
.L_x_318:
[----:B0-----:R0:W1:Y:S02]  /*abb0*/  SYNCS.PHASECHK.TRANS64.TRYWAIT P0, [R9+URZ], R4 ;  /* 0x00000004090075a7 */ /* 0x001064000800017f */
[----:B-1----:R-:W-:Y:S05]  /*abc0*/  @!P0 NANOSLEEP.SYNCS 0x989680 ;  /* 0x009896800000895d */ /* 0x002fea0003900000 */
[----:B------:R-:W1:Y:S02]  /*abd0*/  @!P0 SYNCS.PHASECHK.TRANS64 P0, [R9+URZ], R4 ;  /* 0x00000004090085a7 */ /* 0x000e64000800007f */
[----:B-1----:R-:W-:Y:S05]  /*abe0*/  @!P0 BRA `(.L_x_318) ;  /* 0xfffffffc00f08947 */ /* 0x002fea000383ffff */
[----:B------:R-:W-:Y:S05]  /*abf0*/  BRA `(.L_x_343) ;  /* 0xfffffff400287947 */ /* 0x000fea000383ffff */
.L_x_319:
[----:B0-----:R0:W1:Y:S02]  /*ac00*/  SYNCS.PHASECHK.TRANS64.TRYWAIT P0, [R6+URZ], R5 ;  /* 0x00000005060075a7 */ /* 0x001064000800017f */
[----:B-1----:R-:W-:Y:S05]  /*ac10*/  @!P0 NANOSLEEP.SYNCS 0x989680 ;  /* 0x009896800000895d */ /* 0x002fea0003900000 */
[----:B------:R-:W1:Y:S02]  /*ac20*/  @!P0 SYNCS.PHASECHK.TRANS64 P0, [R6+URZ], R5 ;  /* 0x00000005060085a7 */ /* 0x000e64000800007f */
[----:B-1----:R-:W-:Y:S05]  /*ac30*/  @!P0 BRA `(.L_x_319) ;  /* 0xfffffffc00f08947 */ /* 0x002fea000383ffff */
[----:B------:R-:W-:Y:S05]  /*ac40*/  BRA `(.L_x_344) ;  /* 0xfffffff400387947 */ /* 0x000fea000383ffff */
.L_x_320:
[----:B0-----:R0:W1:Y:S02]  /*ac50*/  SYNCS.PHASECHK.TRANS64.TRYWAIT P0, [R9+URZ], R4 ;  /* 0x00000004090075a7 */ /* 0x001064000800017f */
[----:B-1----:R-:W-:Y:S05]  /*ac60*/  @!P0 NANOSLEEP.SYNCS 0x989680 ;  /* 0x009896800000895d */ /* 0x002fea0003900000 */
[----:B------:R-:W1:Y:S02]  /*ac70*/  @!P0 SYNCS.PHASECHK.TRANS64 P0, [R9+URZ], R4 ;  /* 0x00000004090085a7 */ /* 0x000e64000800007f */
[----:B-1----:R-:W-:Y:S05]  /*ac80*/  @!P0 BRA `(.L_x_320) ;  /* 0xfffffffc00f08947 */ /* 0x002fea000383ffff */
[----:B------:R-:W-:Y:S05]  /*ac90*/  BRA `(.L_x_345) ;  /* 0xfffffff400487947 */ /* 0x000fea000383ffff */
.L_x_321:
[----:B0-----:R0:W1:Y:S02]  /*aca0*/  SYNCS.PHASECHK.TRANS64.TRYWAIT P0, [R6+URZ], R5 ;  /* 0x00000005060075a7 */ /* 0x001064000800017f */
[----:B-1----:R-:W-:Y:S05]  /*acb0*/  @!P0 NANOSLEEP.SYNCS 0x989680 ;  /* 0x009896800000895d */ /* 0x002fea0003900000 */
[----:B------:R-:W1:Y:S02]  /*acc0*/  @!P0 SYNCS.PHASECHK.TRANS64 P0, [R6+URZ], R5 ;  /* 0x00000005060085a7 */ /* 0x000e64000800007f */
[----:B-1----:R-:W-:Y:S05]  /*acd0*/  @!P0 BRA `(.L_x_321) ;  /* 0xfffffffc00f08947 */ /* 0x002fea000383ffff */
[----:B------:R-:W-:Y:S05]  /*ace0*/  BRA `(.L_x_346) ;  /* 0xfffffff400587947 */ /* 0x000fea000383ffff */
.L_x_322:
[----:B0-----:R0:W1:Y:S02]  /*acf0*/  SYNCS.PHASECHK.TRANS64.TRYWAIT P0, [R9+URZ], R4 ;  /* 0x00000004090075a7 */ /* 0x001064000800017f */
[----:B-1----:R-:W-:Y:S05]  /*ad00*/  @!P0 NANOSLEEP.SYNCS 0x989680 ;  /* 0x009896800000895d */ /* 0x002fea0003900000 */
[----:B------:R-:W1:Y:S02]  /*ad10*/  @!P0 SYNCS.PHASECHK.TRANS64 P0, [R9+URZ], R4 ;  /* 0x00000004090085a7 */ /* 0x000e64000800007f */
[----:B-1----:R-:W-:Y:S05]  /*ad20*/  @!P0 BRA `(.L_x_322) ;  /* 0xfffffffc00f08947 */ /* 0x002fea000383ffff */
[----:B------:R-:W-:Y:S05]  /*ad30*/  BRA `(.L_x_347) ;  /* 0xfffffff400687947 */ /* 0x000fea000383ffff */
.L_x_323:
[----:B0-----:R0:W1:Y:S02]  /*ad40*/  SYNCS.PHASECHK.TRANS64.TRYWAIT P0, [R6+URZ], R5 ;  /* 0x00000005060075a7 */ /* 0x001064000800017f */
[----:B-1----:R-:W-:Y:S05]  /*ad50*/  @!P0 NANOSLEEP.SYNCS 0x989680 ;  /* 0x009896800000895d */ /* 0x002fea0003900000 */
[----:B------:R-:W1:Y:S02]  /*ad60*/  @!P0 SYNCS.PHASECHK.TRANS64 P0, [R6+URZ], R5 ;  /* 0x00000005060085a7 */ /* 0x000e64000800007f */
[----:B-1----:R-:W-:Y:S05]  /*ad70*/  @!P0 BRA `(.L_x_323) ;  /* 0xfffffffc00f08947 */ /* 0x002fea000383ffff */
[----:B------:R-:W-:Y:S05]  /*ad80*/  BRA `(.L_x_348) ;  /* 0xfffffff400787947 */ /* 0x000fea000383ffff */
.L_x_324:
[----:B0-----:R0:W1:Y:S02]  /*ad90*/  SYNCS.PHASECHK.TRANS64.TRYWAIT P0, [R9+URZ], R4 ;  /* 0x00000004090075a7 */ /* 0x001064000800017f */
[----:B-1----:R-:W-:Y:S05]  /*ada0*/  @!P0 NANOSLEEP.SYNCS 0x989680 ;  /* 0x009896800000895d */ /* 0x002fea0003900000 */
[----:B------:R-:W1:Y:S02]  /*adb0*/  @!P0 SYNCS.PHASECHK.TRANS64 P0, [R9+URZ], R4 ;  /* 0x00000004090085a7 */ /* 0x000e64000800007f */
[----:B-1----:R-:W-:Y:S05]  /*adc0*/  @!P0 BRA `(.L_x_324) ;  /* 0xfffffffc00f08947 */ /* 0x002fea000383ffff */
[----:B------:R-:W-:Y:S05]  /*add0*/  BRA `(.L_x_349) ;  /* 0xfffffff400887947 */ /* 0x000fea000383ffff */
.L_x_325:
[----:B0-----:R0:W1:Y:S02]  /*ade0*/  SYNCS.PHASECHK.TRANS64.TRYWAIT P0, [R6+URZ], R5 ;  /* 0x00000005060075a7 */ /* 0x001064000800017f */
[----:B-1----:R-:W-:Y:S05]  /*adf0*/  @!P0 NANOSLEEP.SYNCS 0x989680 ;  /* 0x009896800000895d */ /* 0x002fea0003900000 */
[----:B------:R-:W1:Y:S02]  /*ae00*/  @!P0 SYNCS.PHASECHK.TRANS64 P0, [R6+URZ], R5 ;  /* 0x00000005060085a7 */ /* 0x000e64000800007f */
[----:B-1----:R-:W-:Y:S05]  /*ae10*/  @!P0 BRA `(.L_x_325) ;  /* 0xfffffffc00f08947 */ /* 0x002fea000383ffff */
[----:B------:R-:W-:Y:S05]  /*ae20*/  BRA `(.L_x_350) ;  /* 0xfffffff400987947 */ /* 0x000fea000383ffff */
.L_x_326:
[----:B0-----:R0:W1:Y:S02]  /*ae30*/  SYNCS.PHASECHK.TRANS64.TRYWAIT P0, [R9+URZ], R4 ;  /* 0x00000004090075a7 */ /* 0x001064000800017f */
[----:B-1----:R-:W-:Y:S05]  /*ae40*/  @!P0 NANOSLEEP.SYNCS 0x989680 ;  /* 0x009896800000895d */ /* 0x002fea0003900000 */
[----:B------:R-:W1:Y:S02]  /*ae50*/  @!P0 SYNCS.PHASECHK.TRANS64 P0, [R9+URZ], R4 ;  /* 0x00000004090085a7 */ /* 0x000e64000800007f */
[----:B-1----:R-:W-:Y:S05]  /*ae60*/  @!P0 BRA `(.L_x_326) ;  /* 0xfffffffc00f08947 */ /* 0x002fea000383ffff */
[----:B------:R-:W-:Y:S05]  /*ae70*/  BRA `(.L_x_351) ;  /* 0xfffffff400a87947 */ /* 0x000fea000383ffff */
.L_x_327:
[----:B0-----:R0:W1:Y:S02]  /*ae80*/  SYNCS.PHASECHK.TRANS64.TRYWAIT P0, [R6+URZ], R5 ;  /* 0x00000005060075a7 */ /* 0x001064000800017f */
[----:B-1----:R-:W-:Y:S05]  /*ae90*/  @!P0 NANOSLEEP.SYNCS 0x989680 ;  /* 0x009896800000895d */ /* 0x002fea0003900000 */
[----:B------:R-:W1:Y:S02]  /*aea0*/  @!P0 SYNCS.PHASECHK.TRANS64 P0, [R6+URZ], R5 ;  /* 0x00000005060085a7 */ /* 0x000e64000800007f */
[----:B-1----:R-:W-:Y:S05]  /*aeb0*/  @!P0 BRA `(.L_x_327) ;  /* 0xfffffffc00f08947 */ /* 0x002fea000383ffff */
[----:B------:R-:W-:Y:S05]  /*aec0*/  BRA `(.L_x_352) ;  /* 0xfffffff400b87947 */ /* 0x000fea000383ffff */
.L_x_328:
[----:B0-----:R0:W1:Y:S02]  /*aed0*/  SYNCS.PHASECHK.TRANS64.TRYWAIT P0, [R9+URZ], R4 ;  /* 0x00000004090075a7 */ /* 0x001064000800017f */
[----:B-1----:R-:W-:Y:S05]  /*aee0*/  @!P0 NANOSLEEP.SYNCS 0x989680 ;  /* 0x009896800000895d */ /* 0x002fea0003900000 */
[----:B------:R-:W1:Y:S02]  /*aef0*/  @!P0 SYNCS.PHASECHK.TRANS64 P0, [R9+URZ], R4 ;  /* 0x00000004090085a7 */ /* 0x000e64000800007f */
[----:B-1----:R-:W-:Y:S05]  /*af00*/  @!P0 BRA `(.L_x_328) ;  /* 0xfffffffc00f08947 */ /* 0x002fea000383ffff */
[----:B------:R-:W-:Y:S05]  /*af10*/  BRA `(.L_x_353) ;  /* 0xfffffff400c87947 */ /* 0x000fea000383ffff */
.L_x_329:
[----:B0-----:R0:W1:Y:S02]  /*af20*/  SYNCS.PHASECHK.TRANS64.TRYWAIT P0, [R6+URZ], R5 ;  /* 0x00000005060075a7 */ /* 0x001064000800017f */
[----:B-1----:R-:W-:Y:S05]  /*af30*/  @!P0 NANOSLEEP.SYNCS 0x989680 ;  /* 0x009896800000895d */ /* 0x002fea0003900000 */
[----:B------:R-:W1:Y:S02]  /*af40*/  @!P0 SYNCS.PHASECHK.TRANS64 P0, [R6+URZ], R5 ;  /* 0x00000005060085a7 */ /* 0x000e64000800007f */
[----:B-1----:R-:W-:Y:S05]  /*af50*/  @!P0 BRA `(.L_x_329) ;  /* 0xfffffffc00f08947 */ /* 0x002fea000383ffff */
[----:B------:R-:W-:Y:S05]  /*af60*/  BRA `(.L_x_354) ;  /* 0xfffffff400d87947 */ /* 0x000fea000383ffff */
.L_x_330:
[----:B0-----:R0:W1:Y:S02]  /*af70*/  SYNCS.PHASECHK.TRANS64.TRYWAIT P0, [R9+URZ], R4 ;  /* 0x00000004090075a7 */ /* 0x001064000800017f */
[----:B-1----:R-:W-:Y:S05]  /*af80*/  @!P0 NANOSLEEP.SYNCS 0x989680 ;  /* 0x009896800000895d */ /* 0x002fea0003900000 */
[----:B------:R-:W1:Y:S02]  /*af90*/  @!P0 SYNCS.PHASECHK.TRANS64 P0, [R9+URZ], R4 ;  /* 0x00000004090085a7 */ /* 0x000e64000800007f */
[----:B-1----:R-:W-:Y:S05]  /*afa0*/  @!P0 BRA `(.L_x_330) ;  /* 0xfffffffc00f08947 */ /* 0x002fea000383ffff */
[----:B------:R-:W-:Y:S05]  /*afb0*/  BRA `(.L_x_355) ;  /* 0xfffffff400e87947 */ /* 0x000fea000383ffff */
.L_x_331:
[----:B0-----:R0:W1:Y:S02]  /*afc0*/  SYNCS.PHASECHK.TRANS64.TRYWAIT P0, [R6+URZ], R5 ;  /* 0x00000005060075a7 */ /* 0x001064000800017f */
[----:B-1----:R-:W-:Y:S05]  /*afd0*/  @!P0 NANOSLEEP.SYNCS 0x989680 ;  /* 0x009896800000895d */ /* 0x002fea0003900000 */
[----:B------:R-:W1:Y:S02]  /*afe0*/  @!P0 SYNCS.PHASECHK.TRANS64 P0, [R6+URZ], R5 ;  /* 0x00000005060085a7 */ /* 0x000e64000800007f */
[----:B-1----:R-:W-:Y:S05]  /*aff0*/  @!P0 BRA `(.L_x_331) ;  /* 0xfffffffc00f08947 */ /* 0x002fea000383ffff */
[----:B------:R-:W-:Y:S05]  /*b000*/  BRA `(.L_x_356) ;  /* 0xfffffff400f87947 */ /* 0x000fea000383ffff */
.L_x_332:
[----:B0-----:R0:W1:Y:S02]  /*b010*/  SYNCS.PHASECHK.TRANS64.TRYWAIT P0, [R9+URZ], R4 ;  /* 0x00000004090075a7 */ /* 0x001064000800017f */
[----:B-1----:R-:W-:Y:S05]  /*b020*/  @!P0 NANOSLEEP.SYNCS 0x989680 ;  /* 0x009896800000895d */ /* 0x002fea0003900000 */
[----:B------:R-:W1:Y:S02]  /*b030*/  @!P0 SYNCS.PHASECHK.TRANS64 P0, [R9+URZ], R4 ;  /* 0x00000004090085a7 */ /* 0x000e64000800007f */
[----:B-1----:R-:W-:Y:S05]  /*b040*/  @!P0 BRA `(.L_x_332) ;  /* 0xfffffffc00f08947 */ /* 0x002fea000383ffff */
[----:B------:R-:W-:Y:S05]  /*b050*/  BRA `(.L_x_357) ;  /* 0xfffffff800087947 */ /* 0x000fea000383ffff */
.L_x_333:
[----:B-1----:R1:W2:Y:S02]  /*b060*/  SYNCS.PHASECHK.TRANS64.TRYWAIT P0, [R6+URZ], R5 ;  /* 0x00000005060075a7 */ /* 0x0022a4000800017f */
[----:B--2---:R-:W-:Y:S05]  /*b070*/  @!P0 NANOSLEEP.SYNCS 0x989680 ;  /* 0x009896800000895d */ /* 0x004fea0003900000 */
[----:B------:R-:W2:Y:S02]  /*b080*/  @!P0 SYNCS.PHASECHK.TRANS64 P0, [R6+URZ], R5 ;  /* 0x00000005060085a7 */ /* 0x000ea4000800007f */
[----:B--2---:R-:W-:Y:S05]  /*b090*/  @!P0 BRA `(.L_x_333) ;  /* 0xfffffffc00f08947 */ /* 0x004fea000383ffff */
[----:B------:R-:W-:Y:S05]  /*b0a0*/  BRA `(.L_x_358) ;  /* 0xfffffff800107947 */ /* 0x000fea000383ffff */
.L_x_359:
[----:B------:R-:W-:-:S00]  /*b0b0*/  BRA `(.L_x_359) ;  /* 0xfffffffc00fc7947 */ /* 0x000fc0000383ffff */
[----:B------:R-:W-:-:S00]  /*b0c0*/  NOP ;  /* 0x0000000000007918 */ /* 0x000fc00000000000 */
        /* <DEDUP_REMOVED lines=11> */
.L_x_360:


//--------------------- .nv.global.init           --------------------------
	.section	.nv.global.init,"aw",@progbits
.nv.global.init:
	.type		$str$22,@object
	.size		$str$22,($str$23 - $str$22)
$str$22:
        /*0000*/ 	.byte	0x6b, 0x5f, 0x74, 0x69, 0x6c, 0x65, 0x5f, 0x63, 0x6f, 0x75, 0x6e, 0x74, 0x20, 0x3e, 0x3d, 0x20
        /*0010*/ 	.byte	0x31, 0x00
	.type		$str$23,@object
	.size		$str$23,(__unnamed_1 - $str$23)
$str$23:
        /*0012*/ 	.byte	0x2f, 0x74, 0x6d, 0x70, 0x2f, 0x63, 0x75, 0x74, 0x6c, 0x61, 0x73, 0x73, 0x5f, 0x73, 0x77, 0x65
        /*0022*/ 	.byte	0x65, 0x70, 0x5f, 0x73, 0x72, 0x63, 0x2f, 0x69, 0x6e, 0x63, 0x6c, 0x75, 0x64, 0x65, 0x2f, 0x63
        /*0032*/ 	.byte	0x75, 0x74, 0x6c, 0x61, 0x73, 0x73, 0x2f, 0x67, 0x65, 0x6d, 0x6d, 0x2f, 0x63, 0x6f, 0x6c, 0x6c
        /*0042*/ 	.byte	0x65, 0x63, 0x74, 0x69, 0x76, 0x65, 0x2f, 0x73, 0x6d, 0x39, 0x30, 0x5f, 0x6d, 0x6d, 0x61, 0x5f
        /*0052*/ 	.byte	0x74, 0x6d, 0x61, 0x5f, 0x67, 0x6d, 0x6d, 0x61, 0x5f, 0x73, 0x73, 0x5f, 0x77, 0x61, 0x72, 0x70
        /*0062*/ 	.byte	0x73, 0x70, 0x65, 0x63, 0x69, 0x61, 0x6c, 0x69, 0x7a, 0x65, 0x64, 0x2e, 0x68, 0x70, 0x70, 0x00
	.type		__unnamed_1,@object
	.size		__unnamed_1,(.L_0 - __unnamed_1)
__unnamed_1:
        /*0072*/ 	.byte	0x76, 0x6f, 0x69, 0x64, 0x20, 0x63, 0x75, 0x74, 0x6c, 0x61, 0x73, 0x73, 0x3a, 0x3a, 0x67, 0x65
        /* <DEDUP_REMOVED lines=173> */
        /*0b52*/ 	.byte	0x74, 0x69, 0x74, 0x79, 0x5d, 0x00
.L_0:


//--------------------- .nv.shared._ZN7cutlass13device_kernelINS_4gemm6kernel13GemmUniversalIN4cute5tupleIJiiiiEEENS1_10collective13CollectiveMmaINS1_34MainloopSm90TmaGmmaWarpSpecializedILi18ENS5_IJNS4_1CILi4EEESB_NSA_ILi1EEEEEENS1_35KernelTmaWarpSpecializedCooperativeEEENS5_IJNSA_ILi256EEENSA_ILi128EEENSA_ILi32EEEEEEaNS5_IJlSC_lEEEaSK_NS4_8TiledMMAINS4_8MMA_AtomIJNS4_4SM904GMMA27MMA_64x128x32_S32S8S8_SS_TNEEEENS4_6LayoutINS5_IJNSA_ILi2EEESC_SC_EEENS5_IJSC_NSA_ILi0EEESU_EEEEENS5_IJNS4_10UnderscoreESX_SX_EEEEENS4_23SM90_TMA_LOAD_MULTICASTENS4_14ComposedLayoutINS4_7SwizzleILi1ELi4ELi3EEENS4_18smem_ptr_flag_bitsILi8EEENSR_INS5_IJNSA_ILi8EEESI_EEENS5_IJSI_SC_EEEEEEEvNS4_8identityES10_S1A_vS1B_EENS_8epilogue10collective6detail29Sm90TmaWarpSpecializedAdapterINS1E_15DefaultEpilogueIaSK_SK_NS1D_6thread17LinearCombinationIaLi1EiiLNS1I_9ScaleType4KindE0ELNS_15FloatRoundStyleE2EaEENS1_15EpilogueDefaultEEEEEvvEEEEvNT_6ParamsE --------------------------
	.section	.nv.shared._ZN7cutlass13device_kernelINS_4gemm6kernel13GemmUniversalIN4cute5tupleIJiiiiEEENS1_10collective13CollectiveMmaINS1_34MainloopSm90TmaGmmaWarpSpecializedILi18ENS5_IJNS4_1CILi4EEESB_NSA_ILi1EEEEEENS1_35KernelTmaWarpSpecializedCooperativeEEENS5_IJNSA_ILi256EEENSA_ILi128EEENSA_ILi32EEEEEEaNS5_IJlSC_lEEEaSK_NS4_8TiledMMAINS4_8MMA_AtomIJNS4_4SM904GMMA27MMA_64x128x32_S32S8S8_SS_TNEEEENS4_6LayoutINS5_IJNSA_ILi2EEESC_SC_EEENS5_IJSC_NSA_ILi0EEESU_EEEEENS5_IJNS4_10UnderscoreESX_SX_EEEEENS4_23SM90_TMA_LOAD_MULTICASTENS4_14ComposedLayoutINS4_7SwizzleILi1ELi4ELi3EEENS4_18smem_ptr_flag_bitsILi8EEENSR_INS5_IJNSA_ILi8EEESI_EEENS5_IJSI_SC_EEEEEEEvNS4_8identityES10_S1A_vS1B_EENS_8epilogue10collective6detail29Sm90TmaWarpSpecializedAdapterINS1E_15DefaultEpilogueIaSK_SK_NS1D_6thread17LinearCombinationIaLi1EiiLNS1I_9ScaleType4KindE0ELNS_15FloatRoundStyleE2EaEENS1_15EpilogueDefaultEEEEEvvEEEEvNT_6ParamsE,"aw",@nobits
	.sectionflags	@""
	.align	16
	.zero		1024


//--------------------- .nv.shared.reserved.0     --------------------------
	.section	.nv.shared.reserved.0,"aw",@nobits
	.weak		__nv_reservedSMEM_offset_0_alias
	.size		__nv_reservedSMEM_offset_0_alias, 0, 0
	.other		__nv_reservedSMEM_offset_0_alias,@"STO_CUDA_RESERVED_SHARED STV_DEFAULT"
__nv_reservedSMEM_offset_0_alias:
	.zero		0


//--------------------- .nv.global                --------------------------
	.section	.nv.global,"aw",@nobits
.nv.global:
	.type		_ZN40_INTERNAL_f36bb88c_4_k_cu_e2f84318_256614cute1_E,@object
	.size		_ZN40_INTERNAL_f36bb88c_4_k_cu_e2f84318_256614cute1_E,(_ZN40_INTERNAL_f36bb88c_4_k_cu_e2f84318_256614cuda3std3__45__cpo6cbeginE - _ZN40_INTERNAL_f36bb88c_4_k_cu_e2f84318_256614cute1_E)
_ZN40_INTERNAL_f36bb88c_4_k_cu_e2f84318_256614cute1_E:
	.zero		1
	.type		_ZN40_INTERNAL_f36bb88c_4_k_cu_e2f84318_256614cuda3std3__45__cpo6cbeginE,@object
	.size		_ZN40_INTERNAL_f36bb88c_4_k_cu_e2f84318_256614cuda3std3__45__cpo6cbeginE,(_ZN40_INTERNAL_f36bb88c_4_k_cu_e2f84318_256614cuda3std3__48in_placeE - _ZN40_INTERNAL_f36bb88c_4_k_cu_e2f84318_256614cuda3std3__45__cpo6cbeginE)
_ZN40_INTERNAL_f36bb88c_4_k_cu_e2f84318_256614cuda3std3__45__cpo6cbeginE:
	.zero		1
	.type		_ZN40_INTERNAL_f36bb88c_4_k_cu_e2f84318_256614cuda3std3__48in_placeE,@object
	.size		_ZN40_INTERNAL_f36bb88c_4_k_cu_e2f84318_256614cuda3std3__48in_placeE,(_ZN40_INTERNAL_f36bb88c_4_k_cu_e2f84318_256614cuda3std6ranges3__45__cpo9iter_moveE - _ZN40_INTERNAL_f36bb88c_4_k_cu_e2f84318_256614cuda3std3__48in_placeE)
_ZN40_INTERNAL_f36bb88c_4_k_cu_e2f84318_256614cuda3std3__48in_placeE:
	.zero		1
	.type		_ZN40_INTERNAL_f36bb88c_4_k_cu_e2f84318_256614cuda3std6ranges3__45__cpo9iter_moveE,@object
	.size		_ZN40_INTERNAL_f36bb88c_4_k_cu_e2f84318_256614cuda3std6ranges3__45__cpo9iter_moveE,(_ZN40_INTERNAL_f36bb88c_4_k_cu_e2f84318_256614cuda3std3__45__cpo5beginE - _ZN40_INTERNAL_f36bb88c_4_k_cu_e2f84318_256614cuda3std6ranges3__45__cpo9iter_moveE)
_ZN40_INTERNAL_f36bb88c_4_k_cu_e2f84318_256614cuda3std6ranges3__45__cpo9iter_moveE:
	.zero		1
	.type		_ZN40_INTERNAL_f36bb88c_4_k_cu_e2f84318_256614cuda3std3__45__cpo5beginE,@object
	.size		_ZN40_INTERNAL_f36bb88c_4_k_cu_e2f84318_256614cuda3std3__45__cpo5beginE,(_ZN40_INTERNAL_f36bb88c_4_k_cu_e2f84318_256614cuda3std3__442_GLOBAL__N__f36bb88c_4_k_cu_e2f84318_256616ignoreE - _ZN40_INTERNAL_f36bb88c_4_k_cu_e2f84318_256614cuda3std3__45__cpo5beginE)
_ZN40_INTERNAL_f36bb88c_4_k_cu_e2f84318_256614cuda3std3__45__cpo5beginE:
	.zero		1
	.type		_ZN40_INTERNAL_f36bb88c_4_k_cu_e2f84318_256614cuda3std3__442_GLOBAL__N__f36bb88c_4_k_cu_e2f84318_256616ignoreE,@object
	.size		_ZN40_INTERNAL_f36bb88c_4_k_cu_e2f84318_256614cuda3std3__442_GLOBAL__N__f36bb88c_4_k_cu_e2f84318_256616ignoreE,(_ZN40_INTERNAL_f36bb88c_4_k_cu_e2f84318_256614cute7productE - _ZN40_INTERNAL_f36bb88c_4_k_cu_e2f84318_256614cuda3std3__442_GLOBAL__N__f36bb88c_4_k_cu_e2f84318_256616ignoreE)
_ZN40_INTERNAL_f36bb88c_4_k_cu_e2f84318_256614cuda3std3__442_GLOBAL__N__f36bb88c_4_k_cu_e2f84318_256616ignoreE:
	.zero		1
	.type		_ZN40_INTERNAL_f36bb88c_4_k_cu_e2f84318_256614cute7productE,@object
	.size		_ZN40_INTERNAL_f36bb88c_4_k_cu_e2f84318_256614cute7productE,(_ZN40_INTERNAL_f36bb88c_4_k_cu_e2f84318_256614cuda3std3__45__cpo3endE - _ZN40_INTERNAL_f36bb88c_4_k_cu_e2f84318_256614cute7productE)
_ZN40_INTERNAL_f36bb88c_4_k_cu_e2f84318_256614cute7productE:
	.zero		1
	.type		_ZN40_INTERNAL_f36bb88c_4_k_cu_e2f84318_256614cuda3std3__45__cpo3endE,@object
	.size		_ZN40_INTERNAL_f36bb88c_4_k_cu_e2f84318_256614cuda3std3__45__cpo3endE,(_ZN40_INTERNAL_f36bb88c_4_k_cu_e2f84318_256614cuda3std3__419piecewise_constructE - _ZN40_INTERNAL_f36bb88c_4_k_cu_e2f84318_256614cuda3std3__45__cpo3endE)
_ZN40_INTERNAL_f36bb88c_4_k_cu_e2f84318_256614cuda3std3__45__cpo3endE:
	.zero		1
	.type		_ZN40_INTERNAL_f36bb88c_4_k_cu_e2f84318_256614cuda3std3__419piecewise_constructE,@object
	.size		_ZN40_INTERNAL_f36bb88c_4_k_cu_e2f84318_256614cuda3std3__419piecewise_constructE,(_ZN40_INTERNAL_f36bb88c_4_k_cu_e2f84318_256614cuda3std3__45__cpo4cendE - _ZN40_INTERNAL_f36bb88c_4_k_cu_e2f84318_256614cuda3std3__419piecewise_constructE)
_ZN40_INTERNAL_f36bb88c_4_k_cu_e2f84318_256614cuda3std3__419piecewise_constructE:
	.zero		1
	.type		_ZN40_INTERNAL_f36bb88c_4_k_cu_e2f84318_256614cuda3std3__45__cpo4cendE,@object
	.size		_ZN40_INTERNAL_f36bb88c_4_k_cu_e2f84318_256614cuda3std3__45__cpo4cendE,(_ZN40_INTERNAL_f36bb88c_4_k_cu_e2f84318_256614cuda3std6ranges3__45__cpo4swapE - _ZN40_INTERNAL_f36bb88c_4_k_cu_e2f84318_256614cuda3std3__45__cpo4cendE)
_ZN40_INTERNAL_f36bb88c_4_k_cu_e2f84318_256614cuda3std3__45__cpo4cendE:
	.zero		1
	.type		_ZN40_INTERNAL_f36bb88c_4_k_cu_e2f84318_256614cuda3std6ranges3__45__cpo4swapE,@object
	.size		_ZN40_INTERNAL_f36bb88c_4_k_cu_e2f84318_256614cuda3std6ranges3__45__cpo4swapE,(.L_8 - _ZN40_INTERNAL_f36bb88c_4_k_cu_e2f84318_256614cuda3std6ranges3__45__cpo4swapE)
_ZN40_INTERNAL_f36bb88c_4_k_cu_e2f84318_256614cuda3std6ranges3__45__cpo4swapE:
	.zero		1
.L_8:


//--------------------- .nv.constant0._ZN7cutlass13device_kernelINS_4gemm6kernel13GemmUniversalIN4cute5tupleIJiiiiEEENS1_10collective13CollectiveMmaINS1_34MainloopSm90TmaGmmaWarpSpecializedILi18ENS5_IJNS4_1CILi4EEESB_NSA_ILi1EEEEEENS1_35KernelTmaWarpSpecializedCooperativeEEENS5_IJNSA_ILi256EEENSA_ILi128EEENSA_ILi32EEEEEEaNS5_IJlSC_lEEEaSK_NS4_8TiledMMAINS4_8MMA_AtomIJNS4_4SM904GMMA27MMA_64x128x32_S32S8S8_SS_TNEEEENS4_6LayoutINS5_IJNSA_ILi2EEESC_SC_EEENS5_IJSC_NSA_ILi0EEESU_EEEEENS5_IJNS4_10UnderscoreESX_SX_EEEEENS4_23SM90_TMA_LOAD_MULTICASTENS4_14ComposedLayoutINS4_7SwizzleILi1ELi4ELi3EEENS4_18smem_ptr_flag_bitsILi8EEENSR_INS5_IJNSA_ILi8EEESI_EEENS5_IJSI_SC_EEEEEEEvNS4_8identityES10_S1A_vS1B_EENS_8epilogue10collective6detail29Sm90TmaWarpSpecializedAdapterINS1E_15DefaultEpilogueIaSK_SK_NS1D_6thread17LinearCombinationIaLi1EiiLNS1I_9ScaleType4KindE0ELNS_15FloatRoundStyleE2EaEENS1_15EpilogueDefaultEEEEEvvEEEEvNT_6ParamsE --------------------------
	.section	.nv.constant0._ZN7cutlass13device_kernelINS_4gemm6kernel13GemmUniversalIN4cute5tupleIJiiiiEEENS1_10collective13CollectiveMmaINS1_34MainloopSm90TmaGmmaWarpSpecializedILi18ENS5_IJNS4_1CILi4EEESB_NSA_ILi1EEEEEENS1_35KernelTmaWarpSpecializedCooperativeEEENS5_IJNSA_ILi256EEENSA_ILi128EEENSA_ILi32EEEEEEaNS5_IJlSC_lEEEaSK_NS4_8TiledMMAINS4_8MMA_AtomIJNS4_4SM904GMMA27MMA_64x128x32_S32S8S8_SS_TNEEEENS4_6LayoutINS5_IJNSA_ILi2EEESC_SC_EEENS5_IJSC_NSA_ILi0EEESU_EEEEENS5_IJNS4_10UnderscoreESX_SX_EEEEENS4_23SM90_TMA_LOAD_MULTICASTENS4_14ComposedLayoutINS4_7SwizzleILi1ELi4ELi3EEENS4_18smem_ptr_flag_bitsILi8EEENSR_INS5_IJNSA_ILi8EEESI_EEENS5_IJSI_SC_EEEEEEEvNS4_8identityES10_S1A_vS1B_EENS_8epilogue10collective6detail29Sm90TmaWarpSpecializedAdapterINS1E_15DefaultEpilogueIaSK_SK_NS1D_6thread17LinearCombinationIaLi1EiiLNS1I_9ScaleType4KindE0ELNS_15FloatRoundStyleE2EaEENS1_15EpilogueDefaultEEEEEvvEEEEvNT_6ParamsE,"a",@progbits
	.sectionflags	@""
	.align	4
.nv.constant0._ZN7cutlass13device_kernelINS_4gemm6kernel13GemmUniversalIN4cute5tupleIJiiiiEEENS1_10collective13CollectiveMmaINS1_34MainloopSm90TmaGmmaWarpSpecializedILi18ENS5_IJNS4_1CILi4EEESB_NSA_ILi1EEEEEENS1_35KernelTmaWarpSpecializedCooperativeEEENS5_IJNSA_ILi256EEENSA_ILi128EEENSA_ILi32EEEEEEaNS5_IJlSC_lEEEaSK_NS4_8TiledMMAINS4_8MMA_AtomIJNS4_4SM904GMMA27MMA_64x128x32_S32S8S8_SS_TNEEEENS4_6LayoutINS5_IJNSA_ILi2EEESC_SC_EEENS5_IJSC_NSA_ILi0EEESU_EEEEENS5_IJNS4_10UnderscoreESX_SX_EEEEENS4_23SM90_TMA_LOAD_MULTICASTENS4_14ComposedLayoutINS4_7SwizzleILi1ELi4ELi3EEENS4_18smem_ptr_flag_bitsILi8EEENSR_INS5_IJNSA_ILi8EEESI_EEENS5_IJSI_SC_EEEEEEEvNS4_8identityES10_S1A_vS1B_EENS_8epilogue10collective6detail29Sm90TmaWarpSpecializedAdapterINS1E_15DefaultEpilogueIaSK_SK_NS1D_6thread17LinearCombinationIaLi1EiiLNS1I_9ScaleType4KindE0ELNS_15FloatRoundStyleE2EaEENS1_15EpilogueDefaultEEEEEvvEEEEvNT_6ParamsE:
	.zero		1664


//--------------------- SYMBOLS --------------------------

	.type		.nv.reservedSmem.offset0,@object
	.size		.nv.reservedSmem.offset0,0x4
	.type		__assertfail,@function
